//
// Generated by NVIDIA NVVM Compiler
//
// Compiler Build ID: CL-36424714
// Cuda compilation tools, release 13.0, V13.0.88
// Based on NVVM 20.0.0
//

.version 9.0
.target sm_100
.address_size 64

	// .globl	_Z6get_piPyS_i
.global .align 4 .b8 precalc_xorwow_matrix[102400];
.global .align 4 .b8 precalc_xorwow_offset_matrix[102400];
.global .align 4 .b8 mrg32k3aM1[2304];
.global .align 4 .b8 mrg32k3aM2[2304];
.global .align 4 .b8 mrg32k3aM1SubSeq[2016];
.global .align 4 .b8 mrg32k3aM2SubSeq[2016];
.global .align 4 .b8 mrg32k3aM1Seq[2304];
.global .align 4 .b8 mrg32k3aM2Seq[2304];
.const .align 8 .b8 __cr_lgamma_table[72];

.visible .entry _Z6get_piPyS_i(
	.param .u64 .ptr .align 1 _Z6get_piPyS_i_param_0,
	.param .u64 .ptr .align 1 _Z6get_piPyS_i_param_1,
	.param .u32 _Z6get_piPyS_i_param_2
)
{
	.local .align 8 .b8 	__local_depot0[48];
	.reg .b64 	%SP;
	.reg .b64 	%SPL;
	.reg .pred 	%p<69>;
	.reg .b32 	%r<1295>;
	.reg .b32 	%f<33>;
	.reg .b64 	%rd<35>;
	.reg .b64 	%fd<17>;

	mov.u64 	%SPL, __local_depot0;
	ld.param.u64 	%rd12, [_Z6get_piPyS_i_param_0];
	ld.param.u64 	%rd13, [_Z6get_piPyS_i_param_1];
	ld.param.u32 	%r572, [_Z6get_piPyS_i_param_2];
	cvta.to.global.u64 	%rd1, %rd13;
	cvta.to.global.u64 	%rd2, %rd12;
	add.u64 	%rd3, %SPL, 0;
	mov.u32 	%r573, %tid.x;
	mov.u32 	%r574, %ctaid.x;
	mov.u32 	%r575, %ntid.x;
	mad.lo.s32 	%r1, %r574, %r575, %r573;
	xor.b32  	%r576, %r572, -1429050551;
	mul.lo.s32 	%r2, %r576, 1099087573;
	setp.gt.s32 	%p1, %r572, -1;
	selp.b32 	%r3, -644748465, -1947113066, %p1;
	add.s32 	%r577, %r3, %r2;
	add.s32 	%r578, %r577, 6615241;
	add.s32 	%r1018, %r2, 123456789;
	st.local.v2.u32 	[%rd3], {%r578, %r1018};
	xor.b32  	%r1017, %r2, 362436069;
	add.s32 	%r1016, %r3, 521288629;
	st.local.v2.u32 	[%rd3+8], {%r1017, %r1016};
	xor.b32  	%r1015, %r3, 88675123;
	add.s32 	%r1014, %r2, 5783321;
	st.local.v2.u32 	[%rd3+16], {%r1015, %r1014};
	setp.eq.s32 	%p2, %r1, 0;
	@%p2 bra 	$L__BB0_115;
	cvt.s64.s32 	%rd34, %r1;
	mov.b32 	%r1001, 0;
$L__BB0_2:
	mov.u64 	%rd5, %rd34;
	and.b64  	%rd6, %rd5, 3;
	setp.eq.s64 	%p3, %rd6, 0;
	@%p3 bra 	$L__BB0_114;
	mul.wide.u32 	%rd15, %r1001, 3200;
	mov.u64 	%rd16, precalc_xorwow_matrix;
	add.s64 	%rd7, %rd16, %rd15;
	mov.b32 	%r1014, 0;
	mov.u32 	%r1015, %r1014;
	mov.u32 	%r1016, %r1014;
	mov.u32 	%r1017, %r1014;
	mov.u32 	%r1018, %r1014;
	mov.u32 	%r1007, %r1014;
$L__BB0_4:
	mul.wide.u32 	%rd17, %r1007, 4;
	add.s64 	%rd18, %rd3, %rd17;
	ld.local.u32 	%r21, [%rd18+4];
	shl.b32 	%r22, %r1007, 5;
	mov.b32 	%r1013, 0;
$L__BB0_5:
	.pragma "nounroll";
	shr.u32 	%r582, %r21, %r1013;
	and.b32  	%r583, %r582, 1;
	setp.eq.b32 	%p4, %r583, 1;
	not.pred 	%p5, %p4;
	add.s32 	%r584, %r22, %r1013;
	mul.lo.s32 	%r585, %r584, 5;
	mul.wide.u32 	%rd19, %r585, 4;
	add.s64 	%rd8, %rd7, %rd19;
	@%p5 bra 	$L__BB0_7;
	ld.global.u32 	%r586, [%rd8];
	xor.b32  	%r1018, %r1018, %r586;
	ld.global.u32 	%r587, [%rd8+4];
	xor.b32  	%r1017, %r1017, %r587;
	ld.global.u32 	%r588, [%rd8+8];
	xor.b32  	%r1016, %r1016, %r588;
	ld.global.u32 	%r589, [%rd8+12];
	xor.b32  	%r1015, %r1015, %r589;
	ld.global.u32 	%r590, [%rd8+16];
	xor.b32  	%r1014, %r1014, %r590;
$L__BB0_7:
	and.b32  	%r592, %r582, 2;
	setp.eq.s32 	%p6, %r592, 0;
	@%p6 bra 	$L__BB0_9;
	ld.global.u32 	%r593, [%rd8+20];
	xor.b32  	%r1018, %r1018, %r593;
	ld.global.u32 	%r594, [%rd8+24];
	xor.b32  	%r1017, %r1017, %r594;
	ld.global.u32 	%r595, [%rd8+28];
	xor.b32  	%r1016, %r1016, %r595;
	ld.global.u32 	%r596, [%rd8+32];
	xor.b32  	%r1015, %r1015, %r596;
	ld.global.u32 	%r597, [%rd8+36];
	xor.b32  	%r1014, %r1014, %r597;
$L__BB0_9:
	and.b32  	%r599, %r582, 4;
	setp.eq.s32 	%p7, %r599, 0;
	@%p7 bra 	$L__BB0_11;
	ld.global.u32 	%r600, [%rd8+40];
	xor.b32  	%r1018, %r1018, %r600;
	ld.global.u32 	%r601, [%rd8+44];
	xor.b32  	%r1017, %r1017, %r601;
	ld.global.u32 	%r602, [%rd8+48];
	xor.b32  	%r1016, %r1016, %r602;
	ld.global.u32 	%r603, [%rd8+52];
	xor.b32  	%r1015, %r1015, %r603;
	ld.global.u32 	%r604, [%rd8+56];
	xor.b32  	%r1014, %r1014, %r604;
$L__BB0_11:
	and.b32  	%r606, %r582, 8;
	setp.eq.s32 	%p8, %r606, 0;
	@%p8 bra 	$L__BB0_13;
	ld.global.u32 	%r607, [%rd8+60];
	xor.b32  	%r1018, %r1018, %r607;
	ld.global.u32 	%r608, [%rd8+64];
	xor.b32  	%r1017, %r1017, %r608;
	ld.global.u32 	%r609, [%rd8+68];
	xor.b32  	%r1016, %r1016, %r609;
	ld.global.u32 	%r610, [%rd8+72];
	xor.b32  	%r1015, %r1015, %r610;
	ld.global.u32 	%r611, [%rd8+76];
	xor.b32  	%r1014, %r1014, %r611;
$L__BB0_13:
	and.b32  	%r613, %r582, 16;
	setp.eq.s32 	%p9, %r613, 0;
	@%p9 bra 	$L__BB0_15;
	ld.global.u32 	%r614, [%rd8+80];
	xor.b32  	%r1018, %r1018, %r614;
	ld.global.u32 	%r615, [%rd8+84];
	xor.b32  	%r1017, %r1017, %r615;
	ld.global.u32 	%r616, [%rd8+88];
	xor.b32  	%r1016, %r1016, %r616;
	ld.global.u32 	%r617, [%rd8+92];
	xor.b32  	%r1015, %r1015, %r617;
	ld.global.u32 	%r618, [%rd8+96];
	xor.b32  	%r1014, %r1014, %r618;
$L__BB0_15:
	and.b32  	%r620, %r582, 32;
	setp.eq.s32 	%p10, %r620, 0;
	@%p10 bra 	$L__BB0_17;
	ld.global.u32 	%r621, [%rd8+100];
	xor.b32  	%r1018, %r1018, %r621;
	ld.global.u32 	%r622, [%rd8+104];
	xor.b32  	%r1017, %r1017, %r622;
	ld.global.u32 	%r623, [%rd8+108];
	xor.b32  	%r1016, %r1016, %r623;
	ld.global.u32 	%r624, [%rd8+112];
	xor.b32  	%r1015, %r1015, %r624;
	ld.global.u32 	%r625, [%rd8+116];
	xor.b32  	%r1014, %r1014, %r625;
$L__BB0_17:
	and.b32  	%r627, %r582, 64;
	setp.eq.s32 	%p11, %r627, 0;
	@%p11 bra 	$L__BB0_19;
	ld.global.u32 	%r628, [%rd8+120];
	xor.b32  	%r1018, %r1018, %r628;
	ld.global.u32 	%r629, [%rd8+124];
	xor.b32  	%r1017, %r1017, %r629;
	ld.global.u32 	%r630, [%rd8+128];
	xor.b32  	%r1016, %r1016, %r630;
	ld.global.u32 	%r631, [%rd8+132];
	xor.b32  	%r1015, %r1015, %r631;
	ld.global.u32 	%r632, [%rd8+136];
	xor.b32  	%r1014, %r1014, %r632;
$L__BB0_19:
	and.b32  	%r634, %r582, 128;
	setp.eq.s32 	%p12, %r634, 0;
	@%p12 bra 	$L__BB0_21;
	ld.global.u32 	%r635, [%rd8+140];
	xor.b32  	%r1018, %r1018, %r635;
	ld.global.u32 	%r636, [%rd8+144];
	xor.b32  	%r1017, %r1017, %r636;
	ld.global.u32 	%r637, [%rd8+148];
	xor.b32  	%r1016, %r1016, %r637;
	ld.global.u32 	%r638, [%rd8+152];
	xor.b32  	%r1015, %r1015, %r638;
	ld.global.u32 	%r639, [%rd8+156];
	xor.b32  	%r1014, %r1014, %r639;
$L__BB0_21:
	and.b32  	%r641, %r582, 256;
	setp.eq.s32 	%p13, %r641, 0;
	@%p13 bra 	$L__BB0_23;
	ld.global.u32 	%r642, [%rd8+160];
	xor.b32  	%r1018, %r1018, %r642;
	ld.global.u32 	%r643, [%rd8+164];
	xor.b32  	%r1017, %r1017, %r643;
	ld.global.u32 	%r644, [%rd8+168];
	xor.b32  	%r1016, %r1016, %r644;
	ld.global.u32 	%r645, [%rd8+172];
	xor.b32  	%r1015, %r1015, %r645;
	ld.global.u32 	%r646, [%rd8+176];
	xor.b32  	%r1014, %r1014, %r646;
$L__BB0_23:
	and.b32  	%r648, %r582, 512;
	setp.eq.s32 	%p14, %r648, 0;
	@%p14 bra 	$L__BB0_25;
	ld.global.u32 	%r649, [%rd8+180];
	xor.b32  	%r1018, %r1018, %r649;
	ld.global.u32 	%r650, [%rd8+184];
	xor.b32  	%r1017, %r1017, %r650;
	ld.global.u32 	%r651, [%rd8+188];
	xor.b32  	%r1016, %r1016, %r651;
	ld.global.u32 	%r652, [%rd8+192];
	xor.b32  	%r1015, %r1015, %r652;
	ld.global.u32 	%r653, [%rd8+196];
	xor.b32  	%r1014, %r1014, %r653;
$L__BB0_25:
	and.b32  	%r655, %r582, 1024;
	setp.eq.s32 	%p15, %r655, 0;
	@%p15 bra 	$L__BB0_27;
	ld.global.u32 	%r656, [%rd8+200];
	xor.b32  	%r1018, %r1018, %r656;
	ld.global.u32 	%r657, [%rd8+204];
	xor.b32  	%r1017, %r1017, %r657;
	ld.global.u32 	%r658, [%rd8+208];
	xor.b32  	%r1016, %r1016, %r658;
	ld.global.u32 	%r659, [%rd8+212];
	xor.b32  	%r1015, %r1015, %r659;
	ld.global.u32 	%r660, [%rd8+216];
	xor.b32  	%r1014, %r1014, %r660;
$L__BB0_27:
	and.b32  	%r662, %r582, 2048;
	setp.eq.s32 	%p16, %r662, 0;
	@%p16 bra 	$L__BB0_29;
	ld.global.u32 	%r663, [%rd8+220];
	xor.b32  	%r1018, %r1018, %r663;
	ld.global.u32 	%r664, [%rd8+224];
	xor.b32  	%r1017, %r1017, %r664;
	ld.global.u32 	%r665, [%rd8+228];
	xor.b32  	%r1016, %r1016, %r665;
	ld.global.u32 	%r666, [%rd8+232];
	xor.b32  	%r1015, %r1015, %r666;
	ld.global.u32 	%r667, [%rd8+236];
	xor.b32  	%r1014, %r1014, %r667;
$L__BB0_29:
	and.b32  	%r669, %r582, 4096;
	setp.eq.s32 	%p17, %r669, 0;
	@%p17 bra 	$L__BB0_31;
	ld.global.u32 	%r670, [%rd8+240];
	xor.b32  	%r1018, %r1018, %r670;
	ld.global.u32 	%r671, [%rd8+244];
	xor.b32  	%r1017, %r1017, %r671;
	ld.global.u32 	%r672, [%rd8+248];
	xor.b32  	%r1016, %r1016, %r672;
	ld.global.u32 	%r673, [%rd8+252];
	xor.b32  	%r1015, %r1015, %r673;
	ld.global.u32 	%r674, [%rd8+256];
	xor.b32  	%r1014, %r1014, %r674;
$L__BB0_31:
	and.b32  	%r676, %r582, 8192;
	setp.eq.s32 	%p18, %r676, 0;
	@%p18 bra 	$L__BB0_33;
	ld.global.u32 	%r677, [%rd8+260];
	xor.b32  	%r1018, %r1018, %r677;
	ld.global.u32 	%r678, [%rd8+264];
	xor.b32  	%r1017, %r1017, %r678;
	ld.global.u32 	%r679, [%rd8+268];
	xor.b32  	%r1016, %r1016, %r679;
	ld.global.u32 	%r680, [%rd8+272];
	xor.b32  	%r1015, %r1015, %r680;
	ld.global.u32 	%r681, [%rd8+276];
	xor.b32  	%r1014, %r1014, %r681;
$L__BB0_33:
	and.b32  	%r683, %r582, 16384;
	setp.eq.s32 	%p19, %r683, 0;
	@%p19 bra 	$L__BB0_35;
	ld.global.u32 	%r684, [%rd8+280];
	xor.b32  	%r1018, %r1018, %r684;
	ld.global.u32 	%r685, [%rd8+284];
	xor.b32  	%r1017, %r1017, %r685;
	ld.global.u32 	%r686, [%rd8+288];
	xor.b32  	%r1016, %r1016, %r686;
	ld.global.u32 	%r687, [%rd8+292];
	xor.b32  	%r1015, %r1015, %r687;
	ld.global.u32 	%r688, [%rd8+296];
	xor.b32  	%r1014, %r1014, %r688;
$L__BB0_35:
	and.b32  	%r690, %r582, 32768;
	setp.eq.s32 	%p20, %r690, 0;
	@%p20 bra 	$L__BB0_37;
	ld.global.u32 	%r691, [%rd8+300];
	xor.b32  	%r1018, %r1018, %r691;
	ld.global.u32 	%r692, [%rd8+304];
	xor.b32  	%r1017, %r1017, %r692;
	ld.global.u32 	%r693, [%rd8+308];
	xor.b32  	%r1016, %r1016, %r693;
	ld.global.u32 	%r694, [%rd8+312];
	xor.b32  	%r1015, %r1015, %r694;
	ld.global.u32 	%r695, [%rd8+316];
	xor.b32  	%r1014, %r1014, %r695;
$L__BB0_37:
	add.s32 	%r1013, %r1013, 16;
	setp.ne.s32 	%p21, %r1013, 32;
	@%p21 bra 	$L__BB0_5;
	mad.lo.s32 	%r696, %r1007, -31, %r22;
	add.s32 	%r1007, %r696, 1;
	setp.ne.s32 	%p22, %r1007, 5;
	@%p22 bra 	$L__BB0_4;
	st.local.u32 	[%rd3+4], %r1018;
	st.local.v2.u32 	[%rd3+8], {%r1017, %r1016};
	st.local.v2.u32 	[%rd3+16], {%r1015, %r1014};
	setp.eq.s64 	%p23, %rd6, 1;
	@%p23 bra 	$L__BB0_114;
	mov.b32 	%r1014, 0;
	mov.u32 	%r1015, %r1014;
	mov.u32 	%r1016, %r1014;
	mov.u32 	%r1017, %r1014;
	mov.u32 	%r1018, %r1014;
	mov.u32 	%r1099, %r1014;
$L__BB0_41:
	mul.wide.u32 	%rd20, %r1099, 4;
	add.s64 	%rd21, %rd3, %rd20;
	ld.local.u32 	%r197, [%rd21+4];
	shl.b32 	%r198, %r1099, 5;
	mov.b32 	%r1105, 0;
$L__BB0_42:
	.pragma "nounroll";
	shr.u32 	%r699, %r197, %r1105;
	and.b32  	%r700, %r699, 1;
	setp.eq.b32 	%p24, %r700, 1;
	not.pred 	%p25, %p24;
	add.s32 	%r701, %r198, %r1105;
	mul.lo.s32 	%r702, %r701, 5;
	mul.wide.u32 	%rd22, %r702, 4;
	add.s64 	%rd9, %rd7, %rd22;
	@%p25 bra 	$L__BB0_44;
	ld.global.u32 	%r703, [%rd9];
	xor.b32  	%r1018, %r1018, %r703;
	ld.global.u32 	%r704, [%rd9+4];
	xor.b32  	%r1017, %r1017, %r704;
	ld.global.u32 	%r705, [%rd9+8];
	xor.b32  	%r1016, %r1016, %r705;
	ld.global.u32 	%r706, [%rd9+12];
	xor.b32  	%r1015, %r1015, %r706;
	ld.global.u32 	%r707, [%rd9+16];
	xor.b32  	%r1014, %r1014, %r707;
$L__BB0_44:
	and.b32  	%r709, %r699, 2;
	setp.eq.s32 	%p26, %r709, 0;
	@%p26 bra 	$L__BB0_46;
	ld.global.u32 	%r710, [%rd9+20];
	xor.b32  	%r1018, %r1018, %r710;
	ld.global.u32 	%r711, [%rd9+24];
	xor.b32  	%r1017, %r1017, %r711;
	ld.global.u32 	%r712, [%rd9+28];
	xor.b32  	%r1016, %r1016, %r712;
	ld.global.u32 	%r713, [%rd9+32];
	xor.b32  	%r1015, %r1015, %r713;
	ld.global.u32 	%r714, [%rd9+36];
	xor.b32  	%r1014, %r1014, %r714;
$L__BB0_46:
	and.b32  	%r716, %r699, 4;
	setp.eq.s32 	%p27, %r716, 0;
	@%p27 bra 	$L__BB0_48;
	ld.global.u32 	%r717, [%rd9+40];
	xor.b32  	%r1018, %r1018, %r717;
	ld.global.u32 	%r718, [%rd9+44];
	xor.b32  	%r1017, %r1017, %r718;
	ld.global.u32 	%r719, [%rd9+48];
	xor.b32  	%r1016, %r1016, %r719;
	ld.global.u32 	%r720, [%rd9+52];
	xor.b32  	%r1015, %r1015, %r720;
	ld.global.u32 	%r721, [%rd9+56];
	xor.b32  	%r1014, %r1014, %r721;
$L__BB0_48:
	and.b32  	%r723, %r699, 8;
	setp.eq.s32 	%p28, %r723, 0;
	@%p28 bra 	$L__BB0_50;
	ld.global.u32 	%r724, [%rd9+60];
	xor.b32  	%r1018, %r1018, %r724;
	ld.global.u32 	%r725, [%rd9+64];
	xor.b32  	%r1017, %r1017, %r725;
	ld.global.u32 	%r726, [%rd9+68];
	xor.b32  	%r1016, %r1016, %r726;
	ld.global.u32 	%r727, [%rd9+72];
	xor.b32  	%r1015, %r1015, %r727;
	ld.global.u32 	%r728, [%rd9+76];
	xor.b32  	%r1014, %r1014, %r728;
$L__BB0_50:
	and.b32  	%r730, %r699, 16;
	setp.eq.s32 	%p29, %r730, 0;
	@%p29 bra 	$L__BB0_52;
	ld.global.u32 	%r731, [%rd9+80];
	xor.b32  	%r1018, %r1018, %r731;
	ld.global.u32 	%r732, [%rd9+84];
	xor.b32  	%r1017, %r1017, %r732;
	ld.global.u32 	%r733, [%rd9+88];
	xor.b32  	%r1016, %r1016, %r733;
	ld.global.u32 	%r734, [%rd9+92];
	xor.b32  	%r1015, %r1015, %r734;
	ld.global.u32 	%r735, [%rd9+96];
	xor.b32  	%r1014, %r1014, %r735;
$L__BB0_52:
	and.b32  	%r737, %r699, 32;
	setp.eq.s32 	%p30, %r737, 0;
	@%p30 bra 	$L__BB0_54;
	ld.global.u32 	%r738, [%rd9+100];
	xor.b32  	%r1018, %r1018, %r738;
	ld.global.u32 	%r739, [%rd9+104];
	xor.b32  	%r1017, %r1017, %r739;
	ld.global.u32 	%r740, [%rd9+108];
	xor.b32  	%r1016, %r1016, %r740;
	ld.global.u32 	%r741, [%rd9+112];
	xor.b32  	%r1015, %r1015, %r741;
	ld.global.u32 	%r742, [%rd9+116];
	xor.b32  	%r1014, %r1014, %r742;
$L__BB0_54:
	and.b32  	%r744, %r699, 64;
	setp.eq.s32 	%p31, %r744, 0;
	@%p31 bra 	$L__BB0_56;
	ld.global.u32 	%r745, [%rd9+120];
	xor.b32  	%r1018, %r1018, %r745;
	ld.global.u32 	%r746, [%rd9+124];
	xor.b32  	%r1017, %r1017, %r746;
	ld.global.u32 	%r747, [%rd9+128];
	xor.b32  	%r1016, %r1016, %r747;
	ld.global.u32 	%r748, [%rd9+132];
	xor.b32  	%r1015, %r1015, %r748;
	ld.global.u32 	%r749, [%rd9+136];
	xor.b32  	%r1014, %r1014, %r749;
$L__BB0_56:
	and.b32  	%r751, %r699, 128;
	setp.eq.s32 	%p32, %r751, 0;
	@%p32 bra 	$L__BB0_58;
	ld.global.u32 	%r752, [%rd9+140];
	xor.b32  	%r1018, %r1018, %r752;
	ld.global.u32 	%r753, [%rd9+144];
	xor.b32  	%r1017, %r1017, %r753;
	ld.global.u32 	%r754, [%rd9+148];
	xor.b32  	%r1016, %r1016, %r754;
	ld.global.u32 	%r755, [%rd9+152];
	xor.b32  	%r1015, %r1015, %r755;
	ld.global.u32 	%r756, [%rd9+156];
	xor.b32  	%r1014, %r1014, %r756;
$L__BB0_58:
	and.b32  	%r758, %r699, 256;
	setp.eq.s32 	%p33, %r758, 0;
	@%p33 bra 	$L__BB0_60;
	ld.global.u32 	%r759, [%rd9+160];
	xor.b32  	%r1018, %r1018, %r759;
	ld.global.u32 	%r760, [%rd9+164];
	xor.b32  	%r1017, %r1017, %r760;
	ld.global.u32 	%r761, [%rd9+168];
	xor.b32  	%r1016, %r1016, %r761;
	ld.global.u32 	%r762, [%rd9+172];
	xor.b32  	%r1015, %r1015, %r762;
	ld.global.u32 	%r763, [%rd9+176];
	xor.b32  	%r1014, %r1014, %r763;
$L__BB0_60:
	and.b32  	%r765, %r699, 512;
	setp.eq.s32 	%p34, %r765, 0;
	@%p34 bra 	$L__BB0_62;
	ld.global.u32 	%r766, [%rd9+180];
	xor.b32  	%r1018, %r1018, %r766;
	ld.global.u32 	%r767, [%rd9+184];
	xor.b32  	%r1017, %r1017, %r767;
	ld.global.u32 	%r768, [%rd9+188];
	xor.b32  	%r1016, %r1016, %r768;
	ld.global.u32 	%r769, [%rd9+192];
	xor.b32  	%r1015, %r1015, %r769;
	ld.global.u32 	%r770, [%rd9+196];
	xor.b32  	%r1014, %r1014, %r770;
$L__BB0_62:
	and.b32  	%r772, %r699, 1024;
	setp.eq.s32 	%p35, %r772, 0;
	@%p35 bra 	$L__BB0_64;
	ld.global.u32 	%r773, [%rd9+200];
	xor.b32  	%r1018, %r1018, %r773;
	ld.global.u32 	%r774, [%rd9+204];
	xor.b32  	%r1017, %r1017, %r774;
	ld.global.u32 	%r775, [%rd9+208];
	xor.b32  	%r1016, %r1016, %r775;
	ld.global.u32 	%r776, [%rd9+212];
	xor.b32  	%r1015, %r1015, %r776;
	ld.global.u32 	%r777, [%rd9+216];
	xor.b32  	%r1014, %r1014, %r777;
$L__BB0_64:
	and.b32  	%r779, %r699, 2048;
	setp.eq.s32 	%p36, %r779, 0;
	@%p36 bra 	$L__BB0_66;
	ld.global.u32 	%r780, [%rd9+220];
	xor.b32  	%r1018, %r1018, %r780;
	ld.global.u32 	%r781, [%rd9+224];
	xor.b32  	%r1017, %r1017, %r781;
	ld.global.u32 	%r782, [%rd9+228];
	xor.b32  	%r1016, %r1016, %r782;
	ld.global.u32 	%r783, [%rd9+232];
	xor.b32  	%r1015, %r1015, %r783;
	ld.global.u32 	%r784, [%rd9+236];
	xor.b32  	%r1014, %r1014, %r784;
$L__BB0_66:
	and.b32  	%r786, %r699, 4096;
	setp.eq.s32 	%p37, %r786, 0;
	@%p37 bra 	$L__BB0_68;
	ld.global.u32 	%r787, [%rd9+240];
	xor.b32  	%r1018, %r1018, %r787;
	ld.global.u32 	%r788, [%rd9+244];
	xor.b32  	%r1017, %r1017, %r788;
	ld.global.u32 	%r789, [%rd9+248];
	xor.b32  	%r1016, %r1016, %r789;
	ld.global.u32 	%r790, [%rd9+252];
	xor.b32  	%r1015, %r1015, %r790;
	ld.global.u32 	%r791, [%rd9+256];
	xor.b32  	%r1014, %r1014, %r791;
$L__BB0_68:
	and.b32  	%r793, %r699, 8192;
	setp.eq.s32 	%p38, %r793, 0;
	@%p38 bra 	$L__BB0_70;
	ld.global.u32 	%r794, [%rd9+260];
	xor.b32  	%r1018, %r1018, %r794;
	ld.global.u32 	%r795, [%rd9+264];
	xor.b32  	%r1017, %r1017, %r795;
	ld.global.u32 	%r796, [%rd9+268];
	xor.b32  	%r1016, %r1016, %r796;
	ld.global.u32 	%r797, [%rd9+272];
	xor.b32  	%r1015, %r1015, %r797;
	ld.global.u32 	%r798, [%rd9+276];
	xor.b32  	%r1014, %r1014, %r798;
$L__BB0_70:
	and.b32  	%r800, %r699, 16384;
	setp.eq.s32 	%p39, %r800, 0;
	@%p39 bra 	$L__BB0_72;
	ld.global.u32 	%r801, [%rd9+280];
	xor.b32  	%r1018, %r1018, %r801;
	ld.global.u32 	%r802, [%rd9+284];
	xor.b32  	%r1017, %r1017, %r802;
	ld.global.u32 	%r803, [%rd9+288];
	xor.b32  	%r1016, %r1016, %r803;
	ld.global.u32 	%r804, [%rd9+292];
	xor.b32  	%r1015, %r1015, %r804;
	ld.global.u32 	%r805, [%rd9+296];
	xor.b32  	%r1014, %r1014, %r805;
$L__BB0_72:
	and.b32  	%r807, %r699, 32768;
	setp.eq.s32 	%p40, %r807, 0;
	@%p40 bra 	$L__BB0_74;
	ld.global.u32 	%r808, [%rd9+300];
	xor.b32  	%r1018, %r1018, %r808;
	ld.global.u32 	%r809, [%rd9+304];
	xor.b32  	%r1017, %r1017, %r809;
	ld.global.u32 	%r810, [%rd9+308];
	xor.b32  	%r1016, %r1016, %r810;
	ld.global.u32 	%r811, [%rd9+312];
	xor.b32  	%r1015, %r1015, %r811;
	ld.global.u32 	%r812, [%rd9+316];
	xor.b32  	%r1014, %r1014, %r812;
$L__BB0_74:
	add.s32 	%r1105, %r1105, 16;
	setp.ne.s32 	%p41, %r1105, 32;
	@%p41 bra 	$L__BB0_42;
	mad.lo.s32 	%r813, %r1099, -31, %r198;
	add.s32 	%r1099, %r813, 1;
	setp.ne.s32 	%p42, %r1099, 5;
	@%p42 bra 	$L__BB0_41;
	st.local.u32 	[%rd3+4], %r1018;
	st.local.v2.u32 	[%rd3+8], {%r1017, %r1016};
	st.local.v2.u32 	[%rd3+16], {%r1015, %r1014};
	setp.ne.s64 	%p43, %rd6, 3;
	@%p43 bra 	$L__BB0_114;
	mov.b32 	%r1014, 0;
	mov.u32 	%r1015, %r1014;
	mov.u32 	%r1016, %r1014;
	mov.u32 	%r1017, %r1014;
	mov.u32 	%r1018, %r1014;
	mov.u32 	%r1191, %r1014;
$L__BB0_78:
	mul.wide.u32 	%rd23, %r1191, 4;
	add.s64 	%rd24, %rd3, %rd23;
	ld.local.u32 	%r373, [%rd24+4];
	shl.b32 	%r374, %r1191, 5;
	mov.b32 	%r1197, 0;
$L__BB0_79:
	.pragma "nounroll";
	shr.u32 	%r816, %r373, %r1197;
	and.b32  	%r817, %r816, 1;
	setp.eq.b32 	%p44, %r817, 1;
	not.pred 	%p45, %p44;
	add.s32 	%r818, %r374, %r1197;
	mul.lo.s32 	%r819, %r818, 5;
	mul.wide.u32 	%rd25, %r819, 4;
	add.s64 	%rd10, %rd7, %rd25;
	@%p45 bra 	$L__BB0_81;
	ld.global.u32 	%r820, [%rd10];
	xor.b32  	%r1018, %r1018, %r820;
	ld.global.u32 	%r821, [%rd10+4];
	xor.b32  	%r1017, %r1017, %r821;
	ld.global.u32 	%r822, [%rd10+8];
	xor.b32  	%r1016, %r1016, %r822;
	ld.global.u32 	%r823, [%rd10+12];
	xor.b32  	%r1015, %r1015, %r823;
	ld.global.u32 	%r824, [%rd10+16];
	xor.b32  	%r1014, %r1014, %r824;
$L__BB0_81:
	and.b32  	%r826, %r816, 2;
	setp.eq.s32 	%p46, %r826, 0;
	@%p46 bra 	$L__BB0_83;
	ld.global.u32 	%r827, [%rd10+20];
	xor.b32  	%r1018, %r1018, %r827;
	ld.global.u32 	%r828, [%rd10+24];
	xor.b32  	%r1017, %r1017, %r828;
	ld.global.u32 	%r829, [%rd10+28];
	xor.b32  	%r1016, %r1016, %r829;
	ld.global.u32 	%r830, [%rd10+32];
	xor.b32  	%r1015, %r1015, %r830;
	ld.global.u32 	%r831, [%rd10+36];
	xor.b32  	%r1014, %r1014, %r831;
$L__BB0_83:
	and.b32  	%r833, %r816, 4;
	setp.eq.s32 	%p47, %r833, 0;
	@%p47 bra 	$L__BB0_85;
	ld.global.u32 	%r834, [%rd10+40];
	xor.b32  	%r1018, %r1018, %r834;
	ld.global.u32 	%r835, [%rd10+44];
	xor.b32  	%r1017, %r1017, %r835;
	ld.global.u32 	%r836, [%rd10+48];
	xor.b32  	%r1016, %r1016, %r836;
	ld.global.u32 	%r837, [%rd10+52];
	xor.b32  	%r1015, %r1015, %r837;
	ld.global.u32 	%r838, [%rd10+56];
	xor.b32  	%r1014, %r1014, %r838;
$L__BB0_85:
	and.b32  	%r840, %r816, 8;
	setp.eq.s32 	%p48, %r840, 0;
	@%p48 bra 	$L__BB0_87;
	ld.global.u32 	%r841, [%rd10+60];
	xor.b32  	%r1018, %r1018, %r841;
	ld.global.u32 	%r842, [%rd10+64];
	xor.b32  	%r1017, %r1017, %r842;
	ld.global.u32 	%r843, [%rd10+68];
	xor.b32  	%r1016, %r1016, %r843;
	ld.global.u32 	%r844, [%rd10+72];
	xor.b32  	%r1015, %r1015, %r844;
	ld.global.u32 	%r845, [%rd10+76];
	xor.b32  	%r1014, %r1014, %r845;
$L__BB0_87:
	and.b32  	%r847, %r816, 16;
	setp.eq.s32 	%p49, %r847, 0;
	@%p49 bra 	$L__BB0_89;
	ld.global.u32 	%r848, [%rd10+80];
	xor.b32  	%r1018, %r1018, %r848;
	ld.global.u32 	%r849, [%rd10+84];
	xor.b32  	%r1017, %r1017, %r849;
	ld.global.u32 	%r850, [%rd10+88];
	xor.b32  	%r1016, %r1016, %r850;
	ld.global.u32 	%r851, [%rd10+92];
	xor.b32  	%r1015, %r1015, %r851;
	ld.global.u32 	%r852, [%rd10+96];
	xor.b32  	%r1014, %r1014, %r852;
$L__BB0_89:
	and.b32  	%r854, %r816, 32;
	setp.eq.s32 	%p50, %r854, 0;
	@%p50 bra 	$L__BB0_91;
	ld.global.u32 	%r855, [%rd10+100];
	xor.b32  	%r1018, %r1018, %r855;
	ld.global.u32 	%r856, [%rd10+104];
	xor.b32  	%r1017, %r1017, %r856;
	ld.global.u32 	%r857, [%rd10+108];
	xor.b32  	%r1016, %r1016, %r857;
	ld.global.u32 	%r858, [%rd10+112];
	xor.b32  	%r1015, %r1015, %r858;
	ld.global.u32 	%r859, [%rd10+116];
	xor.b32  	%r1014, %r1014, %r859;
$L__BB0_91:
	and.b32  	%r861, %r816, 64;
	setp.eq.s32 	%p51, %r861, 0;
	@%p51 bra 	$L__BB0_93;
	ld.global.u32 	%r862, [%rd10+120];
	xor.b32  	%r1018, %r1018, %r862;
	ld.global.u32 	%r863, [%rd10+124];
	xor.b32  	%r1017, %r1017, %r863;
	ld.global.u32 	%r864, [%rd10+128];
	xor.b32  	%r1016, %r1016, %r864;
	ld.global.u32 	%r865, [%rd10+132];
	xor.b32  	%r1015, %r1015, %r865;
	ld.global.u32 	%r866, [%rd10+136];
	xor.b32  	%r1014, %r1014, %r866;
$L__BB0_93:
	and.b32  	%r868, %r816, 128;
	setp.eq.s32 	%p52, %r868, 0;
	@%p52 bra 	$L__BB0_95;
	ld.global.u32 	%r869, [%rd10+140];
	xor.b32  	%r1018, %r1018, %r869;
	ld.global.u32 	%r870, [%rd10+144];
	xor.b32  	%r1017, %r1017, %r870;
	ld.global.u32 	%r871, [%rd10+148];
	xor.b32  	%r1016, %r1016, %r871;
	ld.global.u32 	%r872, [%rd10+152];
	xor.b32  	%r1015, %r1015, %r872;
	ld.global.u32 	%r873, [%rd10+156];
	xor.b32  	%r1014, %r1014, %r873;
$L__BB0_95:
	and.b32  	%r875, %r816, 256;
	setp.eq.s32 	%p53, %r875, 0;
	@%p53 bra 	$L__BB0_97;
	ld.global.u32 	%r876, [%rd10+160];
	xor.b32  	%r1018, %r1018, %r876;
	ld.global.u32 	%r877, [%rd10+164];
	xor.b32  	%r1017, %r1017, %r877;
	ld.global.u32 	%r878, [%rd10+168];
	xor.b32  	%r1016, %r1016, %r878;
	ld.global.u32 	%r879, [%rd10+172];
	xor.b32  	%r1015, %r1015, %r879;
	ld.global.u32 	%r880, [%rd10+176];
	xor.b32  	%r1014, %r1014, %r880;
$L__BB0_97:
	and.b32  	%r882, %r816, 512;
	setp.eq.s32 	%p54, %r882, 0;
	@%p54 bra 	$L__BB0_99;
	ld.global.u32 	%r883, [%rd10+180];
	xor.b32  	%r1018, %r1018, %r883;
	ld.global.u32 	%r884, [%rd10+184];
	xor.b32  	%r1017, %r1017, %r884;
	ld.global.u32 	%r885, [%rd10+188];
	xor.b32  	%r1016, %r1016, %r885;
	ld.global.u32 	%r886, [%rd10+192];
	xor.b32  	%r1015, %r1015, %r886;
	ld.global.u32 	%r887, [%rd10+196];
	xor.b32  	%r1014, %r1014, %r887;
$L__BB0_99:
	and.b32  	%r889, %r816, 1024;
	setp.eq.s32 	%p55, %r889, 0;
	@%p55 bra 	$L__BB0_101;
	ld.global.u32 	%r890, [%rd10+200];
	xor.b32  	%r1018, %r1018, %r890;
	ld.global.u32 	%r891, [%rd10+204];
	xor.b32  	%r1017, %r1017, %r891;
	ld.global.u32 	%r892, [%rd10+208];
	xor.b32  	%r1016, %r1016, %r892;
	ld.global.u32 	%r893, [%rd10+212];
	xor.b32  	%r1015, %r1015, %r893;
	ld.global.u32 	%r894, [%rd10+216];
	xor.b32  	%r1014, %r1014, %r894;
$L__BB0_101:
	and.b32  	%r896, %r816, 2048;
	setp.eq.s32 	%p56, %r896, 0;
	@%p56 bra 	$L__BB0_103;
	ld.global.u32 	%r897, [%rd10+220];
	xor.b32  	%r1018, %r1018, %r897;
	ld.global.u32 	%r898, [%rd10+224];
	xor.b32  	%r1017, %r1017, %r898;
	ld.global.u32 	%r899, [%rd10+228];
	xor.b32  	%r1016, %r1016, %r899;
	ld.global.u32 	%r900, [%rd10+232];
	xor.b32  	%r1015, %r1015, %r900;
	ld.global.u32 	%r901, [%rd10+236];
	xor.b32  	%r1014, %r1014, %r901;
$L__BB0_103:
	and.b32  	%r903, %r816, 4096;
	setp.eq.s32 	%p57, %r903, 0;
	@%p57 bra 	$L__BB0_105;
	ld.global.u32 	%r904, [%rd10+240];
	xor.b32  	%r1018, %r1018, %r904;
	ld.global.u32 	%r905, [%rd10+244];
	xor.b32  	%r1017, %r1017, %r905;
	ld.global.u32 	%r906, [%rd10+248];
	xor.b32  	%r1016, %r1016, %r906;
	ld.global.u32 	%r907, [%rd10+252];
	xor.b32  	%r1015, %r1015, %r907;
	ld.global.u32 	%r908, [%rd10+256];
	xor.b32  	%r1014, %r1014, %r908;
$L__BB0_105:
	and.b32  	%r910, %r816, 8192;
	setp.eq.s32 	%p58, %r910, 0;
	@%p58 bra 	$L__BB0_107;
	ld.global.u32 	%r911, [%rd10+260];
	xor.b32  	%r1018, %r1018, %r911;
	ld.global.u32 	%r912, [%rd10+264];
	xor.b32  	%r1017, %r1017, %r912;
	ld.global.u32 	%r913, [%rd10+268];
	xor.b32  	%r1016, %r1016, %r913;
	ld.global.u32 	%r914, [%rd10+272];
	xor.b32  	%r1015, %r1015, %r914;
	ld.global.u32 	%r915, [%rd10+276];
	xor.b32  	%r1014, %r1014, %r915;
$L__BB0_107:
	and.b32  	%r917, %r816, 16384;
	setp.eq.s32 	%p59, %r917, 0;
	@%p59 bra 	$L__BB0_109;
	ld.global.u32 	%r918, [%rd10+280];
	xor.b32  	%r1018, %r1018, %r918;
	ld.global.u32 	%r919, [%rd10+284];
	xor.b32  	%r1017, %r1017, %r919;
	ld.global.u32 	%r920, [%rd10+288];
	xor.b32  	%r1016, %r1016, %r920;
	ld.global.u32 	%r921, [%rd10+292];
	xor.b32  	%r1015, %r1015, %r921;
	ld.global.u32 	%r922, [%rd10+296];
	xor.b32  	%r1014, %r1014, %r922;
$L__BB0_109:
	and.b32  	%r924, %r816, 32768;
	setp.eq.s32 	%p60, %r924, 0;
	@%p60 bra 	$L__BB0_111;
	ld.global.u32 	%r925, [%rd10+300];
	xor.b32  	%r1018, %r1018, %r925;
	ld.global.u32 	%r926, [%rd10+304];
	xor.b32  	%r1017, %r1017, %r926;
	ld.global.u32 	%r927, [%rd10+308];
	xor.b32  	%r1016, %r1016, %r927;
	ld.global.u32 	%r928, [%rd10+312];
	xor.b32  	%r1015, %r1015, %r928;
	ld.global.u32 	%r929, [%rd10+316];
	xor.b32  	%r1014, %r1014, %r929;
$L__BB0_111:
	add.s32 	%r1197, %r1197, 16;
	setp.ne.s32 	%p61, %r1197, 32;
	@%p61 bra 	$L__BB0_79;
	mad.lo.s32 	%r930, %r1191, -31, %r374;
	add.s32 	%r1191, %r930, 1;
	setp.ne.s32 	%p62, %r1191, 5;
	@%p62 bra 	$L__BB0_78;
	st.local.u32 	[%rd3+4], %r1018;
	st.local.v2.u32 	[%rd3+8], {%r1017, %r1016};
	st.local.v2.u32 	[%rd3+16], {%r1015, %r1014};
$L__BB0_114:
	shr.u64 	%rd34, %rd5, 2;
	add.s32 	%r1001, %r1001, 1;
	setp.gt.u64 	%p63, %rd5, 3;
	@%p63 bra 	$L__BB0_2;
$L__BB0_115:
	add.s32 	%r1288, %r577, 6977678;
	mov.b32 	%r1294, 0;
$L__BB0_116:
	shr.u32 	%r933, %r1018, 2;
	xor.b32  	%r934, %r933, %r1018;
	shl.b32 	%r935, %r1014, 4;
	shl.b32 	%r936, %r934, 1;
	xor.b32  	%r937, %r936, %r935;
	xor.b32  	%r938, %r937, %r934;
	xor.b32  	%r562, %r938, %r1014;
	add.s32 	%r939, %r562, %r1288;
	cvt.rn.f32.u32 	%f1, %r939;
	fma.rn.f32 	%f2, %f1, 0f2F800000, 0f2F000000;
	cvt.f64.f32 	%fd1, %f2;
	fma.rn.f64 	%fd2, %fd1, 0d4000000000000000, 0dBFF0000000000000;
	cvt.rn.f32.f64 	%f3, %fd2;
	shr.u32 	%r940, %r1017, 2;
	xor.b32  	%r941, %r940, %r1017;
	shl.b32 	%r942, %r562, 4;
	shl.b32 	%r943, %r941, 1;
	xor.b32  	%r944, %r943, %r942;
	xor.b32  	%r945, %r944, %r941;
	xor.b32  	%r563, %r945, %r562;
	add.s32 	%r946, %r1288, %r563;
	add.s32 	%r947, %r946, 362437;
	cvt.rn.f32.u32 	%f4, %r947;
	fma.rn.f32 	%f5, %f4, 0f2F800000, 0f2F000000;
	cvt.f64.f32 	%fd3, %f5;
	fma.rn.f64 	%fd4, %fd3, 0d4000000000000000, 0dBFF0000000000000;
	cvt.rn.f32.f64 	%f6, %fd4;
	mul.f32 	%f7, %f6, %f6;
	fma.rn.f32 	%f8, %f3, %f3, %f7;
	setp.gtu.f32 	%p64, %f8, 0f3F800000;
	@%p64 bra 	$L__BB0_118;
	atom.global.add.u64 	%rd26, [%rd2], 1;
	bra.uni 	$L__BB0_119;
$L__BB0_118:
	atom.global.add.u64 	%rd27, [%rd1], 1;
$L__BB0_119:
	shr.u32 	%r948, %r1016, 2;
	xor.b32  	%r949, %r948, %r1016;
	shl.b32 	%r950, %r563, 4;
	shl.b32 	%r951, %r949, 1;
	xor.b32  	%r952, %r951, %r950;
	xor.b32  	%r953, %r952, %r949;
	xor.b32  	%r564, %r953, %r563;
	add.s32 	%r954, %r1288, %r564;
	add.s32 	%r955, %r954, 724874;
	cvt.rn.f32.u32 	%f9, %r955;
	fma.rn.f32 	%f10, %f9, 0f2F800000, 0f2F000000;
	cvt.f64.f32 	%fd5, %f10;
	fma.rn.f64 	%fd6, %fd5, 0d4000000000000000, 0dBFF0000000000000;
	cvt.rn.f32.f64 	%f11, %fd6;
	shr.u32 	%r956, %r1015, 2;
	xor.b32  	%r957, %r956, %r1015;
	shl.b32 	%r958, %r564, 4;
	shl.b32 	%r959, %r957, 1;
	xor.b32  	%r960, %r959, %r958;
	xor.b32  	%r961, %r960, %r957;
	xor.b32  	%r1018, %r961, %r564;
	add.s32 	%r962, %r1288, %r1018;
	add.s32 	%r963, %r962, 1087311;
	cvt.rn.f32.u32 	%f12, %r963;
	fma.rn.f32 	%f13, %f12, 0f2F800000, 0f2F000000;
	cvt.f64.f32 	%fd7, %f13;
	fma.rn.f64 	%fd8, %fd7, 0d4000000000000000, 0dBFF0000000000000;
	cvt.rn.f32.f64 	%f14, %fd8;
	mul.f32 	%f15, %f14, %f14;
	fma.rn.f32 	%f16, %f11, %f11, %f15;
	setp.gtu.f32 	%p65, %f16, 0f3F800000;
	@%p65 bra 	$L__BB0_121;
	atom.global.add.u64 	%rd28, [%rd2], 1;
	bra.uni 	$L__BB0_122;
$L__BB0_121:
	atom.global.add.u64 	%rd29, [%rd1], 1;
$L__BB0_122:
	shr.u32 	%r964, %r1014, 2;
	xor.b32  	%r965, %r964, %r1014;
	shl.b32 	%r966, %r1018, 4;
	shl.b32 	%r967, %r965, 1;
	xor.b32  	%r968, %r967, %r966;
	xor.b32  	%r969, %r968, %r965;
	xor.b32  	%r1017, %r969, %r1018;
	add.s32 	%r970, %r1288, %r1017;
	add.s32 	%r971, %r970, 1449748;
	cvt.rn.f32.u32 	%f17, %r971;
	fma.rn.f32 	%f18, %f17, 0f2F800000, 0f2F000000;
	cvt.f64.f32 	%fd9, %f18;
	fma.rn.f64 	%fd10, %fd9, 0d4000000000000000, 0dBFF0000000000000;
	cvt.rn.f32.f64 	%f19, %fd10;
	shr.u32 	%r972, %r562, 2;
	xor.b32  	%r973, %r972, %r562;
	shl.b32 	%r974, %r1017, 4;
	shl.b32 	%r975, %r973, 1;
	xor.b32  	%r976, %r975, %r974;
	xor.b32  	%r977, %r976, %r973;
	xor.b32  	%r1016, %r977, %r1017;
	add.s32 	%r978, %r1288, %r1016;
	add.s32 	%r979, %r978, 1812185;
	cvt.rn.f32.u32 	%f20, %r979;
	fma.rn.f32 	%f21, %f20, 0f2F800000, 0f2F000000;
	cvt.f64.f32 	%fd11, %f21;
	fma.rn.f64 	%fd12, %fd11, 0d4000000000000000, 0dBFF0000000000000;
	cvt.rn.f32.f64 	%f22, %fd12;
	mul.f32 	%f23, %f22, %f22;
	fma.rn.f32 	%f24, %f19, %f19, %f23;
	setp.gtu.f32 	%p66, %f24, 0f3F800000;
	@%p66 bra 	$L__BB0_124;
	atom.global.add.u64 	%rd30, [%rd2], 1;
	bra.uni 	$L__BB0_125;
$L__BB0_124:
	atom.global.add.u64 	%rd31, [%rd1], 1;
$L__BB0_125:
	shr.u32 	%r980, %r563, 2;
	xor.b32  	%r981, %r980, %r563;
	shl.b32 	%r982, %r1016, 4;
	shl.b32 	%r983, %r981, 1;
	xor.b32  	%r984, %r983, %r982;
	xor.b32  	%r985, %r984, %r981;
	xor.b32  	%r1015, %r985, %r1016;
	add.s32 	%r986, %r1288, %r1015;
	add.s32 	%r987, %r986, 2174622;
	cvt.rn.f32.u32 	%f25, %r987;
	fma.rn.f32 	%f26, %f25, 0f2F800000, 0f2F000000;
	cvt.f64.f32 	%fd13, %f26;
	fma.rn.f64 	%fd14, %fd13, 0d4000000000000000, 0dBFF0000000000000;
	cvt.rn.f32.f64 	%f27, %fd14;
	shr.u32 	%r988, %r564, 2;
	xor.b32  	%r989, %r988, %r564;
	shl.b32 	%r990, %r1015, 4;
	shl.b32 	%r991, %r989, 1;
	xor.b32  	%r992, %r991, %r990;
	xor.b32  	%r993, %r992, %r989;
	xor.b32  	%r1014, %r993, %r1015;
	add.s32 	%r994, %r1288, %r1014;
	add.s32 	%r995, %r994, 2537059;
	cvt.rn.f32.u32 	%f28, %r995;
	fma.rn.f32 	%f29, %f28, 0f2F800000, 0f2F000000;
	cvt.f64.f32 	%fd15, %f29;
	fma.rn.f64 	%fd16, %fd15, 0d4000000000000000, 0dBFF0000000000000;
	cvt.rn.f32.f64 	%f30, %fd16;
	mul.f32 	%f31, %f30, %f30;
	fma.rn.f32 	%f32, %f27, %f27, %f31;
	setp.gtu.f32 	%p67, %f32, 0f3F800000;
	@%p67 bra 	$L__BB0_127;
	atom.global.add.u64 	%rd32, [%rd2], 1;
	bra.uni 	$L__BB0_128;
$L__BB0_127:
	atom.global.add.u64 	%rd33, [%rd1], 1;
$L__BB0_128:
	add.s32 	%r1294, %r1294, 4;
	add.s32 	%r1288, %r1288, 2899496;
	setp.ne.s32 	%p68, %r1294, 100000;
	@%p68 bra 	$L__BB0_116;
	ret;

}


// ===== COMPILED SASS (sm_100) =====

	.target	sm_100

	.elftype	@"ET_EXEC"


//--------------------- .note.nv.tkinfo           --------------------------
	.section	.note.nv.tkinfo,"",@"SHT_NOTE"
	.sectionflags	@"SHF_NOTE_NV_TKINFO"
	.tkinfo
        /*0018*/ 	.word	0x00000002
        /*0030*/ 	.string	""
        /*0030*/ 	.string	"ptxas"
        /*0030*/ 	.string	"Cuda compilation tools, release 13.0, V13.0.88"
        /*0030*/ 	.string	"Build cuda_13.0.r13.0/compiler.36424714_0"
        /*0030*/ 	.string	"-arch sm_100 -m 64 "



//--------------------- .note.nv.cuinfo           --------------------------
	.section	.note.nv.cuinfo,"",@"SHT_NOTE"
	.sectionflags	@"SHF_NOTE_NV_CUINFO"
        /*0018*/ 	.short	0x0002
        /*001a*/ 	.short	0x0064
        /*001c*/ 	.short	0x0082
	.zero		2


//--------------------- .nv.info                  --------------------------
	.section	.nv.info,"",@"SHT_CUDA_INFO"
	.align	4


	//----- nvinfo : EIATTR_REGCOUNT
	.align		4
        /*0000*/ 	.byte	0x04, 0x2f
        /*0002*/ 	.short	(.L_10 - .L_9)
	.align		4
.L_9:
        /*0004*/ 	.word	index@(_Z6get_piPyS_i)
        /*0008*/ 	.word	0x0000001f


	//----- nvinfo : EIATTR_FRAME_SIZE
	.align		4
.L_10:
        /*000c*/ 	.byte	0x04, 0x11
        /*000e*/ 	.short	(.L_12 - .L_11)
	.align		4
.L_11:
        /*0010*/ 	.word	index@(_Z6get_piPyS_i)
        /*0014*/ 	.word	0x00000030


	//----- nvinfo : EIATTR_MIN_STACK_SIZE
	.align		4
.L_12:
        /*0018*/ 	.byte	0x04, 0x12
        /*001a*/ 	.short	(.L_14 - .L_13)
	.align		4
.L_13:
        /*001c*/ 	.word	index@(_Z6get_piPyS_i)
        /*0020*/ 	.word	0x00000030
.L_14:


//--------------------- .nv.compat                --------------------------
	.section	.nv.compat,"",@"SHT_CUDA_COMPAT_INFO"
	.align	4
        /*0000*/ 	.byte	0x02, 0x09, 0x00, 0x00, 0x02, 0x02, 0x01, 0x00, 0x02, 0x05, 0x05, 0x00, 0x03, 0x07, 0x01, 0x01
        /*0010*/ 	.byte	0x02, 0x03, 0x00, 0x00, 0x02, 0x06, 0x01, 0x00, 0x04, 0x0b, 0x08, 0x00, 0x01, 0x00, 0x00, 0x00
        /*0020*/ 	.byte	0x00, 0x00, 0x00, 0x00


//--------------------- .nv.info._Z6get_piPyS_i   --------------------------
	.section	.nv.info._Z6get_piPyS_i,"",@"SHT_CUDA_INFO"
	.sectionflags	@""
	.align	4


	//----- nvinfo : EIATTR_CUDA_API_VERSION
	.align		4
        /*0000*/ 	.byte	0x04, 0x37
        /*0002*/ 	.short	(.L_16 - .L_15)
.L_15:
        /*0004*/ 	.word	0x00000082


	//----- nvinfo : EIATTR_KPARAM_INFO
	.align		4
.L_16:
        /*0008*/ 	.byte	0x04, 0x17
        /*000a*/ 	.short	(.L_18 - .L_17)
.L_17:
        /*000c*/ 	.word	0x00000000
        /*0010*/ 	.short	0x0002
        /*0012*/ 	.short	0x0010
        /*0014*/ 	.byte	0x00, 0xf0, 0x11, 0x00


	//----- nvinfo : EIATTR_KPARAM_INFO
	.align		4
.L_18:
        /*0018*/ 	.byte	0x04, 0x17
        /*001a*/ 	.short	(.L_20 - .L_19)
.L_19:
        /*001c*/ 	.word	0x00000000
        /*0020*/ 	.short	0x0001
        /*0022*/ 	.short	0x0008
        /*0024*/ 	.byte	0x00, 0xf5, 0x21, 0x00


	//----- nvinfo : EIATTR_KPARAM_INFO
	.align		4
.L_20:
        /*0028*/ 	.byte	0x04, 0x17
        /*002a*/ 	.short	(.L_22 - .L_21)
.L_21:
        /*002c*/ 	.word	0x00000000
        /*0030*/ 	.short	0x0000
        /*0032*/ 	.short	0x0000
        /*0034*/ 	.byte	0x00, 0xf5, 0x21, 0x00


	//----- nvinfo : EIATTR_SPARSE_MMA_MASK
	.align		4
.L_22:
        /*0038*/ 	.byte	0x03, 0x50
        /*003a*/ 	.short	0x0000


	//----- nvinfo : EIATTR_MAXREG_COUNT
	.align		4
        /*003c*/ 	.byte	0x03, 0x1b
        /*003e*/ 	.short	0x00ff


	//----- nvinfo : EIATTR_MERCURY_ISA_VERSION
	.align		4
        /*0040*/ 	.byte	0x03, 0x5f
        /*0042*/ 	.short	0x0101


	//----- nvinfo : EIATTR_INT_WARP_WIDE_INSTR_OFFSETS
	.align		4
        /*0044*/ 	.byte	0x04, 0x31
        /*0046*/ 	.short	(.L_24 - .L_23)


	//   ....[0]....
.L_23:
        /*0048*/ 	.word	0x000029f0


	//   ....[1]....
        /*004c*/ 	.word	0x00002ad0


	//   ....[2]....
        /*0050*/ 	.word	0x00002d70


	//   ....[3]....
        /*0054*/ 	.word	0x00002e40


	//   ....[4]....
        /*0058*/ 	.word	0x000030e0


	//   ....[5]....
        /*005c*/ 	.word	0x000031b0


	//   ....[6]....
        /*0060*/ 	.word	0x00003450


	//   ....[7]....
        /*0064*/ 	.word	0x00003520


	//----- nvinfo : EIATTR_VRC_CTA_INIT_COUNT
	.align		4
.L_24:
        /*0068*/ 	.byte	0x02, 0x4a
	.zero		1
	.zero		1


	//----- nvinfo : EIATTR_EXIT_INSTR_OFFSETS
	.align		4
        /*006c*/ 	.byte	0x04, 0x1c
        /*006e*/ 	.short	(.L_26 - .L_25)


	//   ....[0]....
.L_25:
        /*0070*/ 	.word	0x00003600


	//----- nvinfo : EIATTR_CRS_STACK_SIZE
	.align		4
.L_26:
        /*0074*/ 	.byte	0x04, 0x1e
        /*0076*/ 	.short	(.L_28 - .L_27)
.L_27:
        /*0078*/ 	.word	0x00000000


	//----- nvinfo : EIATTR_CBANK_PARAM_SIZE
	.align		4
.L_28:
        /*007c*/ 	.byte	0x03, 0x19
        /*007e*/ 	.short	0x0014


	//----- nvinfo : EIATTR_PARAM_CBANK
	.align		4
        /*0080*/ 	.byte	0x04, 0x0a
        /*0082*/ 	.short	(.L_30 - .L_29)
	.align		4
.L_29:
        /*0084*/ 	.word	index@(.nv.constant0._Z6get_piPyS_i)
        /*0088*/ 	.short	0x0380
        /*008a*/ 	.short	0x0014


	//----- nvinfo : EIATTR_SW_WAR
	.align		4
.L_30:
        /*008c*/ 	.byte	0x04, 0x36
        /*008e*/ 	.short	(.L_32 - .L_31)
.L_31:
        /*0090*/ 	.word	0x00000008
.L_32:


//--------------------- .nv.callgraph             --------------------------
	.section	.nv.callgraph,"",@"SHT_CUDA_CALLGRAPH"
	.align	4
	.sectionentsize	8
	.align		4
        /*0000*/ 	.word	0x00000000
	.align		4
        /*0004*/ 	.word	0xffffffff
	.align		4
        /*0008*/ 	.word	0x00000000
	.align		4
        /*000c*/ 	.word	0xfffffffe
	.align		4
        /*0010*/ 	.word	0x00000000
	.align		4
        /*0014*/ 	.word	0xfffffffd
	.align		4
        /*0018*/ 	.word	0x00000000
	.align		4
        /*001c*/ 	.word	0xfffffffc


//--------------------- .nv.constant4             --------------------------
	.section	.nv.constant4,"a",@progbits
	.align	8
	.align		8
.nv.constant4:
        /*0000*/ 	.dword	precalc_xorwow_matrix
	.align		8
        /*0008*/ 	.dword	precalc_xorwow_offset_matrix
	.align		8
        /*0010*/ 	.dword	mrg32k3aM1
	.align		8
        /*0018*/ 	.dword	mrg32k3aM2
	.align		8
        /*0020*/ 	.dword	mrg32k3aM1SubSeq
	.align		8
        /*0028*/ 	.dword	mrg32k3aM2SubSeq
	.align		8
        /*0030*/ 	.dword	mrg32k3aM1Seq
	.align		8
        /*0038*/ 	.dword	mrg32k3aM2Seq


//--------------------- .nv.constant3             --------------------------
	.section	.nv.constant3,"a",@progbits
	.align	8
.nv.constant3:
	.type		__cr_lgamma_table,@object
	.size		__cr_lgamma_table,(.L_8 - __cr_lgamma_table)
__cr_lgamma_table:
        /*0000*/ 	.byte	0x00, 0x00, 0x00, 0x00, 0x00, 0x00, 0x00, 0x00, 0x00, 0x00, 0x00, 0x00, 0x00, 0x00, 0x00, 0x00
        /*0010*/ 	.byte	0xef, 0x39, 0xfa, 0xfe, 0x42, 0x2e, 0xe6, 0x3f, 0x02, 0x20, 0x2a, 0xfa, 0x0b, 0xab, 0xfc, 0x3f
        /*0020*/ 	.byte	0xf9, 0x2c, 0x92, 0x7c, 0xa7, 0x6c, 0x09, 0x40, 0xc9, 0x79, 0x44, 0x3c, 0x64, 0x26, 0x13, 0x40
        /*0030*/ 	.byte	0xca, 0x01, 0xcf, 0x3a, 0x27, 0x51, 0x1a, 0x40, 0x30, 0xcc, 0x2d, 0xf3, 0xe1, 0x0c, 0x21, 0x40
        /*0040*/ 	.byte	0x0d, 0xb7, 0xfc, 0x82, 0x8e, 0x35, 0x25, 0x40
.L_8:


//--------------------- .text._Z6get_piPyS_i      --------------------------
	.section	.text._Z6get_piPyS_i,"ax",@progbits
	.align	128
        .global         _Z6get_piPyS_i
        .type           _Z6get_piPyS_i,@function
        .size           _Z6get_piPyS_i,(.L_x_25 - _Z6get_piPyS_i)
        .other          _Z6get_piPyS_i,@"STO_CUDA_ENTRY STV_DEFAULT"
_Z6get_piPyS_i:
.text._Z6get_piPyS_i:
[----:B------:R-:W0:Y:S08]  /*0000*/  LDC R1, c[0x0][0x37c] ;  /* 0x0000df00ff017b82 */ /* 0x000e300000000800 */
[----:B------:R-:W1:Y:S01]  /*0010*/  LDC R0, c[0x0][0x390] ;  /* 0x0000e400ff007b82 */ /* 0x000e620000000800 */
[----:B------:R-:W2:Y:S01]  /*0020*/  S2R R8, SR_TID.X ;  /* 0x0000000000087919 */ /* 0x000ea20000002100 */
[----:B------:R-:W-:Y:S01]  /*0030*/  IMAD.MOV.U32 R3, RZ, RZ, -0x266e14b1 ;  /* 0xd991eb4fff037424 */ /* 0x000fe200078e00ff */
[----:B------:R-:W3:Y:S01]  /*0040*/  LDCU.64 UR10, c[0x0][0x358] ;  /* 0x00006b00ff0a77ac */ /* 0x000ee20008000a00 */
[----:B0-----:R-:W-:Y:S01]  /*0050*/  VIADD R1, R1, 0xffffffd0 ;  /* 0xffffffd001017836 */ /* 0x001fe20000000000 */
[----:B------:R-:W-:Y:S03]  /*0060*/  BSSY.RECONVERGENT B0, `(.L_x_0) ;  /* 0x0000266000007945 */ /* 0x000fe60003800200 */
[----:B------:R-:W2:Y:S08]  /*0070*/  S2UR UR4, SR_CTAID.X ;  /* 0x00000000000479c3 */ /* 0x000eb00000002500 */
[----:B------:R-:W2:Y:S01]  /*0080*/  LDC R9, c[0x0][0x360] ;  /* 0x0000d800ff097b82 */ /* 0x000ea20000000800 */
[----:B-1----:R-:W-:-:S02]  /*0090*/  ISETP.GT.AND P0, PT, R0, -0x1, PT ;  /* 0xffffffff0000780c */ /* 0x002fc40003f04270 */
[----:B------:R-:W-:Y:S02]  /*00a0*/  LOP3.LUT R0, R0, 0xaad26b49, RZ, 0x3c, !PT ;  /* 0xaad26b4900007812 */ /* 0x000fe400078e3cff */
[----:B------:R-:W-:-:S03]  /*00b0*/  SEL R3, R3, 0x8bf16996, P0 ;  /* 0x8bf1699603037807 */ /* 0x000fc60000000000 */
[----:B------:R-:W-:Y:S01]  /*00c0*/  IMAD R0, R0, 0x4182bed5, RZ ;  /* 0x4182bed500007824 */ /* 0x000fe200078e02ff */
[C---:B------:R-:W-:Y:S01]  /*00d0*/  LOP3.LUT R2, R3.reuse, 0x5491333, RZ, 0x3c, !PT ;  /* 0x0549133303027812 */ /* 0x040fe200078e3cff */
[----:B------:R-:W-:Y:S02]  /*00e0*/  VIADD R5, R3, 0x1f123bb5 ;  /* 0x1f123bb503057836 */ /* 0x000fe40000000000 */
[C---:B------:R-:W-:Y:S01]  /*00f0*/  IMAD.IADD R6, R0.reuse, 0x1, R3 ;  /* 0x0000000100067824 */ /* 0x040fe200078e0203 */
[C---:B------:R-:W-:Y:S01]  /*0100*/  LOP3.LUT R4, R0.reuse, 0x159a55e5, RZ, 0x3c, !PT ;  /* 0x159a55e500047812 */ /* 0x040fe200078e3cff */
[----:B------:R-:W-:Y:S02]  /*0110*/  VIADD R7, R0, 0x75bcd15 ;  /* 0x075bcd1500077836 */ /* 0x000fe40000000000 */
[----:B------:R-:W-:Y:S02]  /*0120*/  VIADD R6, R6, 0x64f0c9 ;  /* 0x0064f0c906067836 */ /* 0x000fe40000000000 */
[----:B------:R-:W-:Y:S01]  /*0130*/  VIADD R3, R0, 0x583f19 ;  /* 0x00583f1900037836 */ /* 0x000fe20000000000 */
[----:B------:R0:W-:Y:S01]  /*0140*/  STL.64 [R1+0x8], R4 ;  /* 0x0000080401007387 */ /* 0x0001e20000100a00 */
[----:B--2---:R-:W-:-:S03]  /*0150*/  IMAD R0, R9, UR4, R8 ;  /* 0x0000000409007c24 */ /* 0x004fc6000f8e0208 */
[----:B------:R0:W-:Y:S02]  /*0160*/  STL.64 [R1], R6 ;  /* 0x0000000601007387 */ /* 0x0001e40000100a00 */
[----:B------:R-:W-:Y:S02]  /*0170*/  ISETP.NE.AND P0, PT, R0, RZ, PT ;  /* 0x000000ff0000720c */ /* 0x000fe40003f05270 */
[----:B------:R0:W-:Y:S11]  /*0180*/  STL.64 [R1+0x10], R2 ;  /* 0x0000100201007387 */ /* 0x0001f60000100a00 */
[----:B---3--:R-:W-:Y:S05]  /*0190*/  @!P0 BRA `(.L_x_1) ;  /* 0x0000002400488947 */ /* 0x008fea0003800000 */
[--C-:B0-----:R-:W-:Y:S01]  /*01a0*/  SHF.R.S32.HI R6, RZ, 0x1f, R0.reuse ;  /* 0x0000001fff067819 */ /* 0x101fe20000011400 */
[----:B------:R-:W-:Y:S02]  /*01b0*/  IMAD.MOV.U32 R13, RZ, RZ, R0 ;  /* 0x000000ffff0d7224 */ /* 0x000fe400078e0000 */
[----:B------:R-:W-:-:S07]  /*01c0*/  IMAD.MOV.U32 R12, RZ, RZ, RZ ;  /* 0x000000ffff0c7224 */ /* 0x000fce00078e00ff */
.L_x_10:
[----:B------:R-:W-:Y:S01]  /*01d0*/  LOP3.LUT R0, R13, 0x3, RZ, 0xc0, !PT ;  /* 0x000000030d007812 */ /* 0x000fe200078ec0ff */
[----:B------:R-:W-:Y:S03]  /*01e0*/  BSSY.RECONVERGENT B1, `(.L_x_2) ;  /* 0x0000247000017945 */ /* 0x000fe60003800200 */
[----:B------:R-:W-:-:S04]  /*01f0*/  ISETP.NE.U32.AND P0, PT, R0, RZ, PT ;  /* 0x000000ff0000720c */ /* 0x000fc80003f05070 */
[----:B------:R-:W-:-:S13]  /*0200*/  ISETP.NE.AND.EX P0, PT, RZ, RZ, PT, P0 ;  /* 0x000000ffff00720c */ /* 0x000fda0003f05300 */
[----:B0-----:R-:W-:Y:S05]  /*0210*/  @!P0 BRA `(.L_x_3) ;  /* 0x00000024000c8947 */ /* 0x001fea0003800000 */
[----:B------:R-:W0:Y:S01]  /*0220*/  LDC.64 R8, c[0x4][RZ] ;  /* 0x01000000ff087b82 */ /* 0x000e220000000a00 */
[----:B------:R-:W-:Y:S01]  /*0230*/  IMAD.MOV.U32 R0, RZ, RZ, RZ ;  /* 0x000000ffff007224 */ /* 0x000fe200078e00ff */
[----:B------:R-:W-:Y:S02]  /*0240*/  CS2R R2, SRZ ;  /* 0x0000000000027805 */ /* 0x000fe4000001ff00 */
[----:B------:R-:W-:Y:S01]  /*0250*/  CS2R R4, SRZ ;  /* 0x0000000000047805 */ /* 0x000fe2000001ff00 */
[----:B------:R-:W-:Y:S02]  /*0260*/  IMAD.MOV.U32 R7, RZ, RZ, RZ ;  /* 0x000000ffff077224 */ /* 0x000fe400078e00ff */
[----:B0-----:R-:W-:-:S07]  /*0270*/  IMAD.WIDE.U32 R8, R12, 0xc80, R8 ;  /* 0x00000c800c087825 */ /* 0x001fce00078e0008 */
.L_x_5:
[----:B------:R-:W-:-:S06]  /*0280*/  IMAD R14, R0, 0x4, R1 ;  /* 0x00000004000e7824 */ /* 0x000fcc00078e0201 */
[----:B------:R-:W5:Y:S01]  /*0290*/  LDL R14, [R14+0x4] ;  /* 0x000004000e0e7983 */ /* 0x000f620000100800 */
[----:B------:R-:W-:Y:S01]  /*02a0*/  IMAD.SHL.U32 R15, R0, 0x20, RZ ;  /* 0x00000020000f7824 */ /* 0x000fe200078e00ff */
[----:B------:R-:W-:-:S06]  /*02b0*/  UMOV UR4, URZ ;  /* 0x000000ff00047c82 */ /* 0x000fcc0008000000 */
.L_x_4:
[----:B-----5:R-:W-:Y:S01]  /*02c0*/  SHF.R.U32.HI R22, RZ, UR4, R14 ;  /* 0x00000004ff167c19 */ /* 0x020fe2000801160e */
[----:B------:R-:W-:-:S03]  /*02d0*/  VIADD R10, R15, UR4 ;  /* 0x000000040f0a7c36 */ /* 0x000fc60008000000 */
[----:B------:R-:W-:-:S04]  /*02e0*/  LOP3.LUT R11, R22, 0x1, RZ, 0xc0, !PT ;  /* 0x00000001160b7812 */ /* 0x000fc800078ec0ff */
[----:B------:R-:W-:Y:S01]  /*02f0*/  ISETP.NE.U32.AND P0, PT, R11, 0x1, PT ;  /* 0x000000010b00780c */ /* 0x000fe20003f05070 */
[----:B------:R-:W-:-:S03]  /*0300*/  IMAD R11, R10, 0x5, RZ ;  /* 0x000000050a0b7824 */ /* 0x000fc600078e02ff */
[----:B------:R-:W-:Y:S01]  /*0310*/  R2P PR, R22, 0x7e ;  /* 0x0000007e16007804 */ /* 0x000fe20000000000 */
[----:B------:R-:W-:-:S08]  /*0320*/  IMAD.WIDE.U32 R10, R11, 0x4, R8 ;  /* 0x000000040b0a7825 */ /* 0x000fd000078e0008 */
[----:B------:R-:W2:Y:S04]  /*0330*/  @!P0 LDG.E R16, desc[UR10][R10.64+0x10] ;  /* 0x0000100a0a108981 */ /* 0x000ea8000c1e1900 */
[----:B------:R-:W3:Y:S04]  /*0340*/  @P1 LDG.E R18, desc[UR10][R10.64+0x24] ;  /* 0x0000240a0a121981 */ /* 0x000ee8000c1e1900 */
[----:B------:R-:W4:Y:S04]  /*0350*/  @P2 LDG.E R20, desc[UR10][R10.64+0x38] ;  /* 0x0000380a0a142981 */ /* 0x000f28000c1e1900 */
[----:B------:R-:W4:Y:S04]  /*0360*/  @P3 LDG.E R24, desc[UR10][R10.64+0x4c] ;  /* 0x00004c0a0a183981 */ /* 0x000f28000c1e1900 */
[----:B------:R-:W4:Y:S04]  /*0370*/  @P4 LDG.E R26, desc[UR10][R10.64+0x60] ;  /* 0x0000600a0a1a4981 */ /* 0x000f28000c1e1900 */
[----:B------:R-:W4:Y:S04]  /*0380*/  @!P0 LDG.E R17, desc[UR10][R10.64+0x4] ;  /* 0x0000040a0a118981 */ /* 0x000f28000c1e1900 */
[----:B------:R-:W4:Y:S04]  /*0390*/  @!P0 LDG.E R19, desc[UR10][R10.64+0xc] ;  /* 0x00000c0a0a138981 */ /* 0x000f28000c1e1900 */
[----:B------:R-:W4:Y:S04]  /*03a0*/  @P1 LDG.E R21, desc[UR10][R10.64+0x18] ;  /* 0x0000180a0a151981 */ /* 0x000f28000c1e1900 */
[----:B------:R-:W4:Y:S04]  /*03b0*/  @P3 LDG.E R23, desc[UR10][R10.64+0x40] ;  /* 0x0000400a0a173981 */ /* 0x000f28000c1e1900 */
[----:B------:R-:W4:Y:S04]  /*03c0*/  @P5 LDG.E R25, desc[UR10][R10.64+0x70] ;  /* 0x0000700a0a195981 */ /* 0x000f28000c1e1900 */
[----:B------:R-:W4:Y:S01]  /*03d0*/  @P6 LDG.E R28, desc[UR10][R10.64+0x88] ;  /* 0x0000880a0a1c6981 */ /* 0x000f22000c1e1900 */
[----:B--2---:R-:W-:-:S03]  /*03e0*/  @!P0 LOP3.LUT R3, R3, R16, RZ, 0x3c, !PT ;  /* 0x0000001003038212 */ /* 0x004fc600078e3cff */
[----:B------:R-:W2:Y:S01]  /*03f0*/  @!P0 LDG.E R16, desc[UR10][R10.64] ;  /* 0x0000000a0a108981 */ /* 0x000ea2000c1e1900 */
[----:B---3--:R-:W-:-:S03]  /*0400*/  @P1 LOP3.LUT R3, R3, R18, RZ, 0x3c, !PT ;  /* 0x0000001203031212 */ /* 0x008fc600078e3cff */
[----:B------:R-:W3:Y:S01]  /*0410*/  @!P0 LDG.E R18, desc[UR10][R10.64+0x8] ;  /* 0x0000080a0a128981 */ /* 0x000ee2000c1e1900 */
[----:B----4-:R-:W-:-:S03]  /*0420*/  @P2 LOP3.LUT R3, R3, R20, RZ, 0x3c, !PT ;  /* 0x0000001403032212 */ /* 0x010fc600078e3cff */
[----:B------:R-:W4:Y:S01]  /*0430*/  @P1 LDG.E R20, desc[UR10][R10.64+0x14] ;  /* 0x0000140a0a141981 */ /* 0x000f22000c1e1900 */
[----:B------:R-:W-:-:S03]  /*0440*/  @P3 LOP3.LUT R3, R3, R24, RZ, 0x3c, !PT ;  /* 0x0000001803033212 */ /* 0x000fc600078e3cff */
[----:B------:R-:W4:Y:S01]  /*0450*/  @P5 LDG.E R24, desc[UR10][R10.64+0x74] ;  /* 0x0000740a0a185981 */ /* 0x000f22000c1e1900 */
[----:B------:R-:W-:-:S03]  /*0460*/  @P4 LOP3.LUT R3, R3, R26, RZ, 0x3c, !PT ;  /* 0x0000001a03034212 */ /* 0x000fc600078e3cff */
[----:B------:R-:W4:Y:S01]  /*0470*/  @P3 LDG.E R26, desc[UR10][R10.64+0x44] ;  /* 0x0000440a0a1a3981 */ /* 0x000f22000c1e1900 */
[----:B------:R-:W-:-:S03]  /*0480*/  @!P0 LOP3.LUT R4, R4, R17, RZ, 0x3c, !PT ;  /* 0x0000001104048212 */ /* 0x000fc600078e3cff */
[----:B------:R-:W4:Y:S01]  /*0490*/  @P1 LDG.E R17, desc[UR10][R10.64+0x20] ;  /* 0x0000200a0a111981 */ /* 0x000f22000c1e1900 */
[----:B------:R-:W-:-:S03]  /*04a0*/  @!P0 LOP3.LUT R2, R2, R19, RZ, 0x3c, !PT ;  /* 0x0000001302028212 */ /* 0x000fc600078e3cff */
[----:B------:R-:W4:Y:S01]  /*04b0*/  @P2 LDG.E R19, desc[UR10][R10.64+0x2c] ;  /* 0x00002c0a0a132981 */ /* 0x000f22000c1e1900 */
[----:B------:R-:W-:-:S03]  /*04c0*/  @P1 LOP3.LUT R4, R4, R21, RZ, 0x3c, !PT ;  /* 0x0000001504041212 */ /* 0x000fc600078e3cff */
[----:B------:R-:W4:Y:S01]  /*04d0*/  @P2 LDG.E R21, desc[UR10][R10.64+0x34] ;  /* 0x0000340a0a152981 */ /* 0x000f22000c1e1900 */
[----:B--2---:R-:W-:-:S03]  /*04e0*/  @!P0 LOP3.LUT R7, R7, R16, RZ, 0x3c, !PT ;  /* 0x0000001007078212 */ /* 0x004fc600078e3cff */
[----:B------:R-:W2:Y:S01]  /*04f0*/  @P1 LDG.E R16, desc[UR10][R10.64+0x1c] ;  /* 0x00001c0a0a101981 */ /* 0x000ea2000c1e1900 */
[----:B---3--:R-:W-:-:S03]  /*0500*/  @!P0 LOP3.LUT R5, R5, R18, RZ, 0x3c, !PT ;  /* 0x0000001205058212 */ /* 0x008fc600078e3cff */
[----:B------:R-:W3:Y:S01]  /*0510*/  @P2 LDG.E R18, desc[UR10][R10.64+0x28] ;  /* 0x0000280a0a122981 */ /* 0x000ee2000c1e1900 */
[----:B----4-:R-:W-:-:S03]  /*0520*/  @P1 LOP3.LUT R7, R7, R20, RZ, 0x3c, !PT ;  /* 0x0000001407071212 */ /* 0x010fc600078e3cff */
[----:B------:R-:W4:Y:S01]  /*0530*/  @P2 LDG.E R20, desc[UR10][R10.64+0x30] ;  /* 0x0000300a0a142981 */ /* 0x000f22000c1e1900 */
[----:B------:R-:W-:-:S03]  /*0540*/  @P5 LOP3.LUT R3, R3, R24, RZ, 0x3c, !PT ;  /* 0x0000001803035212 */ /* 0x000fc600078e3cff */
[----:B------:R-:W4:Y:S01]  /*0550*/  @P3 LDG.E R24, desc[UR10][R10.64+0x3c] ;  /* 0x00003c0a0a183981 */ /* 0x000f22000c1e1900 */
[----:B------:R-:W-:-:S03]  /*0560*/  @P1 LOP3.LUT R2, R2, R17, RZ, 0x3c, !PT ;  /* 0x0000001102021212 */ /* 0x000fc600078e3cff */
[----:B------:R-:W4:Y:S01]  /*0570*/  @P3 LDG.E R17, desc[UR10][R10.64+0x48] ;  /* 0x0000480a0a113981 */ /* 0x000f22000c1e1900 */
[----:B------:R-:W-:-:S03]  /*0580*/  @P2 LOP3.LUT R4, R4, R19, RZ, 0x3c, !PT ;  /* 0x0000001304042212 */ /* 0x000fc600078e3cff */
[----:B------:R-:W4:Y:S01]  /*0590*/  @P4 LDG.E R19, desc[UR10][R10.64+0x54] ;  /* 0x0000540a0a134981 */ /* 0x000f22000c1e1900 */
[----:B------:R-:W-:Y:S02]  /*05a0*/  @P2 LOP3.LUT R2, R2, R21, RZ, 0x3c, !PT ;  /* 0x0000001502022212 */ /* 0x000fe400078e3cff */
[----:B------:R-:W-:Y:S01]  /*05b0*/  @P3 LOP3.LUT R4, R4, R23, RZ, 0x3c, !PT ;  /* 0x0000001704043212 */ /* 0x000fe200078e3cff */
[----:B------:R-:W4:Y:S04]  /*05c0*/  @P4 LDG.E R21, desc[UR10][R10.64+0x5c] ;  /* 0x00005c0a0a154981 */ /* 0x000f28000c1e1900 */
[----:B------:R-:W4:Y:S01]  /*05d0*/  @P5 LDG.E R23, desc[UR10][R10.64+0x68] ;  /* 0x0000680a0a175981 */ /* 0x000f22000c1e1900 */
[----:B--2---:R-:W-:-:S03]  /*05e0*/  @P1 LOP3.LUT R5, R5, R16, RZ, 0x3c, !PT ;  /* 0x0000001005051212 */ /* 0x004fc600078e3cff */
[----:B------:R-:W2:Y:S01]  /*05f0*/  @P4 LDG.E R16, desc[UR10][R10.64+0x50] ;  /* 0x0000500a0a104981 */ /* 0x000ea2000c1e1900 */
[----:B---3--:R-:W-:-:S03]  /*0600*/  @P2 LOP3.LUT R7, R7, R18, RZ, 0x3c, !PT ;  /* 0x0000001207072212 */ /* 0x008fc600078e3cff */
[----:B------:R-:W3:Y:S01]  /*0610*/  @P4 LDG.E R18, desc[UR10][R10.64+0x58] ;  /* 0x0000580a0a124981 */ /* 0x000ee2000c1e1900 */
[----:B----4-:R-:W-:-:S03]  /*0620*/  @P2 LOP3.LUT R5, R5, R20, RZ, 0x3c, !PT ;  /* 0x0000001405052212 */ /* 0x010fc600078e3cff */
[----:B------:R-:W4:Y:S01]  /*0630*/  @P5 LDG.E R20, desc[UR10][R10.64+0x64] ;  /* 0x0000640a0a145981 */ /* 0x000f22000c1e1900 */
[----:B------:R-:W-:-:S03]  /*0640*/  @P3 LOP3.LUT R7, R7, R24, RZ, 0x3c, !PT ;  /* 0x0000001807073212 */ /* 0x000fc600078e3cff */
[----:B------:R-:W4:Y:S01]  /*0650*/  @P5 LDG.E R24, desc[UR10][R10.64+0x6c] ;  /* 0x00006c0a0a185981 */ /* 0x000f22000c1e1900 */
[----:B------:R-:W-:Y:S02]  /*0660*/  LOP3.LUT P0, RZ, R22, 0x80, RZ, 0xc0, !PT ;  /* 0x0000008016ff7812 */ /* 0x000fe4000780c0ff */
[----:B------:R-:W-:Y:S02]  /*0670*/  @P3 LOP3.LUT R5, R5, R26, RZ, 0x3c, !PT ;  /* 0x0000001a05053212 */ /* 0x000fe400078e3cff */
[----:B------:R-:W-:Y:S02]  /*0680*/  @P3 LOP3.LUT R2, R2, R17, RZ, 0x3c, !PT ;  /* 0x0000001102023212 */ /* 0x000fe400078e3cff */
[----:B------:R-:W4:Y:S01]  /*0690*/  @P6 LDG.E R17, desc[UR10][R10.64+0x7c] ;  /* 0x00007c0a0a116981 */ /* 0x000f22000c1e1900 */
[----:B------:R-:W-:-:S03]  /*06a0*/  @P4 LOP3.LUT R4, R4, R19, RZ, 0x3c, !PT ;  /* 0x0000001304044212 */ /* 0x000fc600078e3cff */
[----:B------:R-:W4:Y:S01]  /*06b0*/  @P6 LDG.E R19, desc[UR10][R10.64+0x84] ;  /* 0x0000840a0a136981 */ /* 0x000f22000c1e1900 */
[----:B------:R-:W-:-:S03]  /*06c0*/  @P4 LOP3.LUT R2, R2, R21, RZ, 0x3c, !PT ;  /* 0x0000001502024212 */ /* 0x000fc600078e3cff */
[----:B------:R-:W4:Y:S01]  /*06d0*/  @P0 LDG.E R26, desc[UR10][R10.64+0x9c] ;  /* 0x00009c0a0a1a0981 */ /* 0x000f22000c1e1900 */
[----:B------:R-:W-:-:S03]  /*06e0*/  @P5 LOP3.LUT R4, R4, R23, RZ, 0x3c, !PT ;  /* 0x0000001704045212 */ /* 0x000fc600078e3cff */
        /* <DEDUP_REMOVED lines=10> */
[----:B------:R-:W-:Y:S02]  /*0790*/  @P5 LOP3.LUT R2, R2, R25, RZ, 0x3c, !PT ;  /* 0x0000001902025212 */ /* 0x000fe400078e3cff */
[----:B------:R-:W-:Y:S02]  /*07a0*/  @P6 LOP3.LUT R3, R3, R28, RZ, 0x3c, !PT ;  /* 0x0000001c03036212 */ /* 0x000fe400078e3cff */
[----:B------:R-:W-:Y:S02]  /*07b0*/  @P6 LOP3.LUT R4, R4, R17, RZ, 0x3c, !PT ;  /* 0x0000001104046212 */ /* 0x000fe400078e3cff */
[----:B------:R-:W-:Y:S02]  /*07c0*/  @P6 LOP3.LUT R2, R2, R19, RZ, 0x3c, !PT ;  /* 0x0000001302026212 */ /* 0x000fe400078e3cff */
[----:B------:R-:W-:Y:S02]  /*07d0*/  @P0 LOP3.LUT R3, R3, R26, RZ, 0x3c, !PT ;  /* 0x0000001a03030212 */ /* 0x000fe400078e3cff */
[----:B------:R-:W-:-:S02]  /*07e0*/  @P0 LOP3.LUT R4, R4, R21, RZ, 0x3c, !PT ;  /* 0x0000001504040212 */ /* 0x000fc400078e3cff */
[----:B------:R-:W-:Y:S02]  /*07f0*/  @P0 LOP3.LUT R2, R2, R23, RZ, 0x3c, !PT ;  /* 0x0000001702020212 */ /* 0x000fe400078e3cff */
[----:B--2---:R-:W-:Y:S02]  /*0800*/  @P6 LOP3.LUT R7, R7, R16, RZ, 0x3c, !PT ;  /* 0x0000001007076212 */ /* 0x004fe400078e3cff */
[----:B---3--:R-:W-:Y:S02]  /*0810*/  @P6 LOP3.LUT R5, R5, R18, RZ, 0x3c, !PT ;  /* 0x0000001205056212 */ /* 0x008fe400078e3cff */
[----:B----4-:R-:W-:Y:S02]  /*0820*/  @P0 LOP3.LUT R7, R7, R20, RZ, 0x3c, !PT ;  /* 0x0000001407070212 */ /* 0x010fe400078e3cff */
[----:B------:R-:W-:Y:S02]  /*0830*/  @P0 LOP3.LUT R5, R5, R24, RZ, 0x3c, !PT ;  /* 0x0000001805050212 */ /* 0x000fe400078e3cff */
[----:B------:R-:W-:-:S13]  /*0840*/  R2P PR, R22.B1, 0x7f ;  /* 0x0000007f16007804 */ /* 0x000fda0000001000 */
[----:B------:R-:W2:Y:S04]  /*0850*/  @P0 LDG.E R18, desc[UR10][R10.64+0xa0] ;  /* 0x0000a00a0a120981 */ /* 0x000ea8000c1e1900 */
[----:B------:R-:W3:Y:S04]  /*0860*/  @P0 LDG.E R19, desc[UR10][R10.64+0xa4] ;  /* 0x0000a40a0a130981 */ /* 0x000ee8000c1e1900 */
[----:B------:R-:W4:Y:S04]  /*0870*/  @P0 LDG.E R20, desc[UR10][R10.64+0xa8] ;  /* 0x0000a80a0a140981 */ /* 0x000f28000c1e1900 */
[----:B------:R-:W4:Y:S04]  /*0880*/  @P0 LDG.E R21, desc[UR10][R10.64+0xac] ;  /* 0x0000ac0a0a150981 */ /* 0x000f28000c1e1900 */
[----:B------:R-:W4:Y:S04]  /*0890*/  @P0 LDG.E R24, desc[UR10][R10.64+0xb0] ;  /* 0x0000b00a0a180981 */ /* 0x000f28000c1e1900 */
[----:B------:R-:W4:Y:S04]  /*08a0*/  @P1 LDG.E R16, desc[UR10][R10.64+0xbc] ;  /* 0x0000bc0a0a101981 */ /* 0x000f28000c1e1900 */
[----:B------:R-:W4:Y:S04]  /*08b0*/  @P1 LDG.E R26, desc[UR10][R10.64+0xb4] ;  /* 0x0000b40a0a1a1981 */ /* 0x000f28000c1e1900 */
        /* <DEDUP_REMOVED lines=11> */
[----:B------:R-:W-:Y:S01]  /*0970*/  LOP3.LUT P0, RZ, R22, 0x8000, RZ, 0xc0, !PT ;  /* 0x0000800016ff7812 */ /* 0x000fe2000780c0ff */
[----:B------:R-:W4:Y:S01]  /*0980*/  @P2 LDG.E R24, desc[UR10][R10.64+0xd8] ;  /* 0x0000d80a0a182981 */ /* 0x000f22000c1e1900 */
[----:B------:R-:W-:-:S03]  /*0990*/  @P1 LOP3.LUT R5, R5, R16, RZ, 0x3c, !PT ;  /* 0x0000001005051212 */ /* 0x000fc600078e3cff */
[----:B------:R-:W4:Y:S01]  /*09a0*/  @P2 LDG.E R22, desc[UR10][R10.64+0xd0] ;  /* 0x0000d00a0a162981 */ /* 0x000f22000c1e1900 */
[----:B------:R-:W-:-:S03]  /*09b0*/  @P1 LOP3.LUT R7, R7, R26, RZ, 0x3c, !PT ;  /* 0x0000001a07071212 */ /* 0x000fc600078e3cff */
[----:B------:R-:W4:Y:S01]  /*09c0*/  @P3 LDG.E R16, desc[UR10][R10.64+0xe4] ;  /* 0x0000e40a0a103981 */ /* 0x000f22000c1e1900 */
[----:B------:R-:W-:-:S03]  /*09d0*/  @P1 LOP3.LUT R4, R4, R23, RZ, 0x3c, !PT ;  /* 0x0000001704041212 */ /* 0x000fc600078e3cff */
[----:B------:R-:W4:Y:S01]  /*09e0*/  @P3 LDG.E R26, desc[UR10][R10.64+0xdc] ;  /* 0x0000dc0a0a1a3981 */ /* 0x000f22000c1e1900 */
[----:B------:R-:W-:-:S03]  /*09f0*/  @P1 LOP3.LUT R2, R2, R17, RZ, 0x3c, !PT ;  /* 0x0000001102021212 */ /* 0x000fc600078e3cff */
        /* <DEDUP_REMOVED lines=43> */
[----:B------:R-:W-:-:S04]  /*0cb0*/  UIADD3 UR4, UPT, UPT, UR4, 0x10, URZ ;  /* 0x0000001004047890 */ /* 0x000fc8000fffe0ff */
[----:B------:R-:W-:Y:S01]  /*0cc0*/  UISETP.NE.AND UP0, UPT, UR4, 0x20, UPT ;  /* 0x000000200400788c */ /* 0x000fe2000bf05270 */
[----:B--2---:R-:W-:Y:S02]  /*0cd0*/  @P5 LOP3.LUT R3, R3, R18, RZ, 0x3c, !PT ;  /* 0x0000001203035212 */ /* 0x004fe400078e3cff */
[----:B---3--:R-:W-:Y:S02]  /*0ce0*/  @P6 LOP3.LUT R4, R4, R19, RZ, 0x3c, !PT ;  /* 0x0000001304046212 */ /* 0x008fe400078e3cff */
[----:B----4-:R-:W-:Y:S02]  /*0cf0*/  @P6 LOP3.LUT R7, R7, R20, RZ, 0x3c, !PT ;  /* 0x0000001407076212 */ /* 0x010fe400078e3cff */
[----:B------:R-:W-:Y:S02]  /*0d00*/  @P6 LOP3.LUT R2, R2, R21, RZ, 0x3c, !PT ;  /* 0x0000001502026212 */ /* 0x000fe400078e3cff */
[----:B------:R-:W-:Y:S02]  /*0d10*/  @P6 LOP3.LUT R5, R5, R22, RZ, 0x3c, !PT ;  /* 0x0000001605056212 */ /* 0x000fe400078e3cff */
[----:B------:R-:W-:-:S02]  /*0d20*/  @P6 LOP3.LUT R3, R3, R16, RZ, 0x3c, !PT ;  /* 0x0000001003036212 */ /* 0x000fc400078e3cff */
[----:B------:R-:W-:Y:S02]  /*0d30*/  @P0 LOP3.LUT R7, R7, R24, RZ, 0x3c, !PT ;  /* 0x0000001807070212 */ /* 0x000fe400078e3cff */
[----:B------:R-:W-:Y:S02]  /*0d40*/  @P0 LOP3.LUT R3, R3, R28, RZ, 0x3c, !PT ;  /* 0x0000001c03030212 */ /* 0x000fe400078e3cff */
[----:B------:R-:W-:Y:S02]  /*0d50*/  @P0 LOP3.LUT R5, R5, R26, RZ, 0x3c, !PT ;  /* 0x0000001a05050212 */ /* 0x000fe400078e3cff */
[----:B------:R-:W-:Y:S02]  /*0d60*/  @P0 LOP3.LUT R2, R2, R23, RZ, 0x3c, !PT ;  /* 0x0000001702020212 */ /* 0x000fe400078e3cff */
[----:B------:R-:W-:Y:S01]  /*0d70*/  @P0 LOP3.LUT R4, R4, R17, RZ, 0x3c, !PT ;  /* 0x0000001104040212 */ /* 0x000fe200078e3cff */
[----:B------:R-:W-:Y:S06]  /*0d80*/  BRA.U UP0, `(.L_x_4) ;  /* 0xfffffff5004c7547 */ /* 0x000fec000b83ffff */
[----:B------:R-:W-:-:S05]  /*0d90*/  VIADD R0, R0, 0x1 ;  /* 0x0000000100007836 */ /* 0x000fca0000000000 */
[----:B------:R-:W-:-:S13]  /*0da0*/  ISETP.NE.AND P0, PT, R0, 0x5, PT ;  /* 0x000000050000780c */ /* 0x000fda0003f05270 */
[----:B------:R-:W-:Y:S05]  /*0db0*/  @P0 BRA `(.L_x_5) ;  /* 0xfffffff400300947 */ /* 0x000fea000383ffff */
[----:B------:R-:W-:Y:S01]  /*0dc0*/  LOP3.LUT R0, R13, 0x3, RZ, 0xc0, !PT ;  /* 0x000000030d007812 */ /* 0x000fe200078ec0ff */
[----:B------:R0:W-:Y:S03]  /*0dd0*/  STL [R1+0x4], R7 ;  /* 0x0000040701007387 */ /* 0x0001e60000100800 */
[----:B------:R-:W-:Y:S01]  /*0de0*/  ISETP.NE.U32.AND P0, PT, R0, 0x1, PT ;  /* 0x000000010000780c */ /* 0x000fe20003f05070 */
[----:B------:R0:W-:Y:S03]  /*0df0*/  STL.64 [R1+0x8], R4 ;  /* 0x0000080401007387 */ /* 0x0001e60000100a00 */
[----:B------:R-:W-:Y:S01]  /*0e00*/  ISETP.NE.AND.EX P0, PT, RZ, RZ, PT, P0 ;  /* 0x000000ffff00720c */ /* 0x000fe20003f05300 */
[----:B------:R0:W-:-:S12]  /*0e10*/  STL.64 [R1+0x10], R2 ;  /* 0x0000100201007387 */ /* 0x0001d80000100a00 */
[----:B0-----:R-:W-:Y:S05]  /*0e20*/  @!P0 BRA `(.L_x_3) ;  /* 0x0000001800088947 */ /* 0x001fea0003800000 */
[----:B------:R-:W-:Y:S01]  /*0e30*/  UMOV UR4, URZ ;  /* 0x000000ff00047c82 */ /* 0x000fe20008000000 */
[----:B------:R-:W-:Y:S01]  /*0e40*/  UMOV UR5, URZ ;  /* 0x000000ff00057c82 */ /* 0x000fe20008000000 */
[----:B------:R-:W-:Y:S02]  /*0e50*/  IMAD.MOV.U32 R0, RZ, RZ, RZ ;  /* 0x000000ffff007224 */ /* 0x000fe400078e00ff */
[----:B------:R-:W-:Y:S02]  /*0e60*/  IMAD.MOV.U32 R7, RZ, RZ, RZ ;  /* 0x000000ffff077224 */ /* 0x000fe400078e00ff */
[----:B------:R-:W-:Y:S02]  /*0e70*/  IMAD.U32 R3, RZ, RZ, UR4 ;  /* 0x00000004ff037e24 */ /* 0x000fe4000f8e00ff */
[----:B------:R-:W-:Y:S02]  /*0e80*/  IMAD.U32 R2, RZ, RZ, UR5 ;  /* 0x00000005ff027e24 */ /* 0x000fe4000f8e00ff */
[----:B------:R-:W-:-:S02]  /*0e90*/  IMAD.U32 R5, RZ, RZ, UR4 ;  /* 0x00000004ff057e24 */ /* 0x000fc4000f8e00ff */
[----:B------:R-:W-:-:S07]  /*0ea0*/  IMAD.U32 R4, RZ, RZ, UR5 ;  /* 0x00000005ff047e24 */ /* 0x000fce000f8e00ff */
.L_x_7:
[----:B------:R-:W-:-:S06]  /*0eb0*/  IMAD R14, R0, 0x4, R1 ;  /* 0x00000004000e7824 */ /* 0x000fcc00078e0201 */
[----:B------:R-:W5:Y:S01]  /*0ec0*/  LDL R14, [R14+0x4] ;  /* 0x000004000e0e7983 */ /* 0x000f620000100800 */
[----:B------:R-:W-:Y:S01]  /*0ed0*/  IMAD.SHL.U32 R15, R0, 0x20, RZ ;  /* 0x00000020000f7824 */ /* 0x000fe200078e00ff */
[----:B------:R-:W-:-:S06]  /*0ee0*/  UMOV UR4, URZ ;  /* 0x000000ff00047c82 */ /* 0x000fcc0008000000 */
.L_x_6:
        /* <DEDUP_REMOVED lines=182> */
[----:B0-----:R-:W-:Y:S05]  /*1a50*/  @P0 BRA `(.L_x_3) ;  /* 0x0000000800fc0947 */ /* 0x001fea0003800000 */
        /* <DEDUP_REMOVED lines=8> */
.L_x_9:
[----:B------:R-:W-:-:S06]  /*1ae0*/  IMAD R14, R0, 0x4, R1 ;  /* 0x00000004000e7824 */ /* 0x000fcc00078e0201 */
[----:B------:R-:W5:Y:S01]  /*1af0*/  LDL R14, [R14+0x4] ;  /* 0x000004000e0e7983 */ /* 0x000f620000100800 */
[----:B------:R-:W-:Y:S01]  /*1b00*/  IMAD.SHL.U32 R15, R0, 0x20, RZ ;  /* 0x00000020000f7824 */ /* 0x000fe200078e00ff */
[----:B------:R-:W-:-:S06]  /*1b10*/  UMOV UR4, URZ ;  /* 0x000000ff00047c82 */ /* 0x000fcc0008000000 */
.L_x_8:
        /* <DEDUP_REMOVED lines=176> */
[----:B------:R0:W-:Y:S04]  /*2620*/  STL [R1+0x4], R7 ;  /* 0x0000040701007387 */ /* 0x0001e80000100800 */
[----:B------:R0:W-:Y:S04]  /*2630*/  STL.64 [R1+0x8], R4 ;  /* 0x0000080401007387 */ /* 0x0001e80000100a00 */
[----:B------:R0:W-:Y:S02]  /*2640*/  STL.64 [R1+0x10], R2 ;  /* 0x0000100201007387 */ /* 0x0001e40000100a00 */
.L_x_3:
[----:B------:R-:W-:Y:S05]  /*2650*/  BSYNC.RECONVERGENT B1 ;  /* 0x0000000000017941 */ /* 0x000fea0003800200 */
.L_x_2:
[C---:B------:R-:W-:Y:S01]  /*2660*/  ISETP.GT.U32.AND P0, PT, R13.reuse, 0x3, PT ;  /* 0x000000030d00780c */ /* 0x040fe20003f04070 */
[----:B------:R-:W-:Y:S01]  /*2670*/  VIADD R12, R12, 0x1 ;  /* 0x000000010c0c7836 */ /* 0x000fe20000000000 */
[--C-:B------:R-:W-:Y:S02]  /*2680*/  SHF.R.U64 R13, R13, 0x2, R6.reuse ;  /* 0x000000020d0d7819 */ /* 0x100fe40000001206 */
[----:B------:R-:W-:Y:S02]  /*2690*/  ISETP.GT.U32.AND.EX P0, PT, R6, RZ, PT, P0 ;  /* 0x000000ff0600720c */ /* 0x000fe40003f04100 */
[----:B------:R-:W-:-:S11]  /*26a0*/  SHF.R.U32.HI R6, RZ, 0x2, R6 ;  /* 0x00000002ff067819 */ /* 0x000fd60000011606 */
[----:B------:R-:W-:Y:S05]  /*26b0*/  @P0 BRA `(.L_x_10) ;  /* 0xffffffd800c40947 */ /* 0x000fea000383ffff */
.L_x_1:
[----:B------:R-:W-:Y:S05]  /*26c0*/  BSYNC.RECONVERGENT B0 ;  /* 0x0000000000007941 */ /* 0x000fea0003800200 */
.L_x_0:
[----:B------:R-:W1:Y:S01]  /*26d0*/  LDCU UR5, c[0x0][0x390] ;  /* 0x00007200ff0577ac */ /* 0x000e620008000800 */
[----:B------:R-:W-:Y:S02]  /*26e0*/  IMAD.MOV.U32 R8, RZ, RZ, R4 ;  /* 0x000000ffff087224 */ /* 0x000fe400078e0004 */
[----:B------:R-:W-:Y:S02]  /*26f0*/  IMAD.MOV.U32 R12, RZ, RZ, R2 ;  /* 0x000000ffff0c7224 */ /* 0x000fe400078e0002 */
[----:B------:R-:W-:Y:S02]  /*2700*/  IMAD.MOV.U32 R0, RZ, RZ, R3 ;  /* 0x000000ffff007224 */ /* 0x000fe400078e0003 */
[----:B------:R-:W-:Y:S01]  /*2710*/  IMAD.MOV.U32 R10, RZ, RZ, R5 ;  /* 0x000000ffff0a7224 */ /* 0x000fe200078e0005 */
[----:B-1----:R-:W-:Y:S02]  /*2720*/  ULOP3.LUT UR4, UR5, 0xaad26b49, URZ, 0x3c, !UPT ;  /* 0xaad26b4905047892 */ /* 0x002fe4000f8e3cff */
[----:B------:R-:W-:-:S02]  /*2730*/  UISETP.GT.AND UP0, UPT, UR5, -0x1, UPT ;  /* 0xffffffff0500788c */ /* 0x000fc4000bf04270 */
[----:B------:R-:W-:Y:S01]  /*2740*/  UIMAD UR4, UR4, 0x4182bed5, URZ ;  /* 0x4182bed5040478a4 */ /* 0x000fe2000f8e02ff */
[----:B------:R-:W-:Y:S02]  /*2750*/  UMOV UR5, 0xd991eb4f ;  /* 0xd991eb4f00057882 */ /* 0x000fe40000000000 */
[----:B------:R-:W-:-:S04]  /*2760*/  USEL UR5, UR5, 0x8bf16996, UP0 ;  /* 0x8bf1699605057887 */ /* 0x000fc80008000000 */
[----:B------:R-:W-:-:S04]  /*2770*/  UIADD3 UR4, UPT, UPT, UR4, UR5, URZ ;  /* 0x0000000504047290 */ /* 0x000fc8000fffe0ff */
[----:B------:R-:W-:-:S06]  /*2780*/  UIADD3 UR4, UPT, UPT, UR4, 0x6a788e, URZ ;  /* 0x006a788e04047890 */ /* 0x000fcc000fffe0ff */
[----:B0-----:R-:W-:Y:S01]  /*2790*/  IMAD.U32 R5, RZ, RZ, UR4 ;  /* 0x00000004ff057e24 */ /* 0x001fe2000f8e00ff */
[----:B------:R-:W-:-:S06]  /*27a0*/  UMOV UR4, URZ ;  /* 0x000000ff00047c82 */ /* 0x000fcc0008000000 */
.L_x_23:
[----:B01----:R-:W-:Y:S01]  /*27b0*/  SHF.R.U32.HI R2, RZ, 0x2, R7 ;  /* 0x00000002ff027819 */ /* 0x003fe20000011607 */
[----:B------:R-:W-:Y:S01]  /*27c0*/  IMAD.SHL.U32 R3, R0, 0x10, RZ ;  /* 0x0000001000037824 */ /* 0x000fe200078e00ff */
[----:B------:R-:W-:Y:S01]  /*27d0*/  UIADD3 UR4, UPT, UPT, UR4, 0x4, URZ ;  /* 0x0000000404047890 */ /* 0x000fe2000fffe0ff */
[----:B------:R-:W-:Y:S01]  /*27e0*/  IMAD.MOV.U32 R6, RZ, RZ, 0x2f800000 ;  /* 0x2f800000ff067424 */ /* 0x000fe200078e00ff */
[----:B------:R-:W-:Y:S01]  /*27f0*/  LOP3.LUT R2, R2, R7, RZ, 0x3c, !PT ;  /* 0x0000000702027212 */ /* 0x000fe200078e3cff */
[----:B------:R-:W-:Y:S01]  /*2800*/  BSSY.RECONVERGENT B0, `(.L_x_11) ;  /* 0x0000038000007945 */ /* 0x000fe20003800200 */
[----:B------:R-:W-:Y:S01]  /*2810*/  SHF.R.U32.HI R7, RZ, 0x2, R8 ;  /* 0x00000002ff077819 */ /* 0x000fe20000011608 */
[----:B------:R-:W-:Y:S02]  /*2820*/  UISETP.NE.AND UP0, UPT, UR4, 0x186a0, UPT ;  /* 0x000186a00400788c */ /* 0x000fe4000bf05270 */
[----:B------:R-:W-:Y:S01]  /*2830*/  IMAD.SHL.U32 R4, R2, 0x2, RZ ;  /* 0x0000000202047824 */ /* 0x000fe200078e00ff */
[----:B------:R-:W-:-:S04]  /*2840*/  LOP3.LUT R7, R7, R8, RZ, 0x3c, !PT ;  /* 0x0000000807077212 */ /* 0x000fc800078e3cff */
[----:B------:R-:W-:-:S04]  /*2850*/  LOP3.LUT R3, R2, R4, R3, 0x96, !PT ;  /* 0x0000000402037212 */ /* 0x000fc800078e9603 */
[----:B------:R-:W-:Y:S01]  /*2860*/  LOP3.LUT R8, R3, R0, RZ, 0x3c, !PT ;  /* 0x0000000003087212 */ /* 0x000fe200078e3cff */
[----:B------:R-:W-:-:S04]  /*2870*/  IMAD.SHL.U32 R3, R7, 0x2, RZ ;  /* 0x0000000207037824 */ /* 0x000fc800078e00ff */
[----:B------:R-:W-:-:S05]  /*2880*/  IMAD.SHL.U32 R2, R8, 0x10, RZ ;  /* 0x0000001008027824 */ /* 0x000fca00078e00ff */
[----:B------:R-:W-:-:S04]  /*2890*/  LOP3.LUT R3, R7, R3, R2, 0x96, !PT ;  /* 0x0000000307037212 */ /* 0x000fc800078e9602 */
[----:B------:R-:W-:-:S04]  /*28a0*/  LOP3.LUT R4, R3, R8, RZ, 0x3c, !PT ;  /* 0x0000000803047212 */ /* 0x000fc800078e3cff */
[----:B------:R-:W-:-:S04]  /*28b0*/  IADD3 R2, PT, PT, R5, 0x587c5, R4 ;  /* 0x000587c505027810 */ /* 0x000fc80007ffe004 */
[----:B------:R-:W-:Y:S01]  /*28c0*/  I2FP.F32.U32 R3, R2 ;  /* 0x0000000200037245 */ /* 0x000fe20000201000 */
[----:B------:R-:W-:-:S04]  /*28d0*/  IMAD.IADD R2, R8, 0x1, R5 ;  /* 0x0000000108027824 */ /* 0x000fc800078e0205 */
[----:B------:R-:W-:Y:S01]  /*28e0*/  FFMA R9, R3, R6, 1.1641532182693481445e-10 ;  /* 0x2f00000003097423 */ /* 0x000fe20000000006 */
[----:B------:R-:W-:Y:S01]  /*28f0*/  I2FP.F32.U32 R3, R2 ;  /* 0x0000000200037245 */ /* 0x000fe20000201000 */
[----:B------:R-:W-:Y:S02]  /*2900*/  IMAD.MOV.U32 R2, RZ, RZ, 0x0 ;  /* 0x00000000ff027424 */ /* 0x000fe400078e00ff */
[----:B------:R-:W0:Y:S02]  /*2910*/  F2F.F64.F32 R16, R9 ;  /* 0x0000000900107310 */ /* 0x000e240000201800 */
[----:B------:R-:W-:Y:S01]  /*2920*/  FFMA R7, R3, R6, 1.1641532182693481445e-10 ;  /* 0x2f00000003077423 */ /* 0x000fe20000000006 */
[----:B------:R-:W-:-:S05]  /*2930*/  IMAD.MOV.U32 R3, RZ, RZ, 0x40000000 ;  /* 0x40000000ff037424 */ /* 0x000fca00078e00ff */
[----:B------:R-:W1:Y:S01]  /*2940*/  F2F.F64.F32 R14, R7 ;  /* 0x00000007000e7310 */ /* 0x000e620000201800 */
[-C--:B0-----:R-:W-:Y:S02]  /*2950*/  DFMA R16, R16, R2.reuse, -1 ;  /* 0xbff000001010742b */ /* 0x081fe40000000002 */
[----:B-1----:R-:W-:-:S08]  /*2960*/  DFMA R14, R14, R2, -1 ;  /* 0xbff000000e0e742b */ /* 0x002fd00000000002 */
[----:B------:R-:W0:Y:S08]  /*2970*/  F2F.F32.F64 R16, R16 ;  /* 0x0000001000107310 */ /* 0x000e300000301000 */
[----:B------:R-:W1:Y:S01]  /*2980*/  F2F.F32.F64 R14, R14 ;  /* 0x0000000e000e7310 */ /* 0x000e620000301000 */
[----:B0-----:R-:W-:-:S04]  /*2990*/  FMUL R11, R16, R16 ;  /* 0x00000010100b7220 */ /* 0x001fc80000400000 */
[----:B-1----:R-:W-:-:S05]  /*29a0*/  FFMA R11, R14, R14, R11 ;  /* 0x0000000e0e0b7223 */ /* 0x002fca000000000b */
[----:B------:R-:W-:-:S13]  /*29b0*/  FSETP.GTU.AND P0, PT, R11, 1, PT ;  /* 0x3f8000000b00780b */ /* 0x000fda0003f0c000 */
[----:B------:R-:W-:Y:S05]  /*29c0*/  @P0 BRA `(.L_x_12) ;  /* 0x0000000000380947 */ /* 0x000fea0003800000 */
[----:B------:R-:W0:Y:S01]  /*29d0*/  S2R R9, SR_LANEID ;  /* 0x0000000000097919 */ /* 0x000e220000000000 */
[----:B------:R-:W1:Y:S01]  /*29e0*/  LDC.64 R14, c[0x0][0x380] ;  /* 0x0000e000ff0e7b82 */ /* 0x000e620000000a00 */
[----:B------:R-:W-:Y:S02]  /*29f0*/  VOTEU.ANY UR5, UPT, PT ;  /* 0x0000000000057886 */ /* 0x000fe400038e0100 */
[----:B------:R-:W-:Y:S02]  /*2a00*/  UPOPC UR6, UR5 ;  /* 0x00000005000672bf */ /* 0x000fe40008000000 */
[----:B------:R-:W-:Y:S02]  /*2a10*/  UFLO.U32 UR8, UR5 ;  /* 0x00000005000872bd */ /* 0x000fe400080e0000 */
[----:B------:R-:W-:Y:S01]  /*2a20*/  UIMAD.WIDE.U32 UR6, UR6, 0x1, URZ ;  /* 0x00000001060678a5 */ /* 0x000fe2000f8e00ff */
[----:B------:R-:W-:-:S03]  /*2a30*/  UMOV UR5, URZ ;  /* 0x000000ff00057c82 */ /* 0x000fc60008000000 */
[----:B------:R-:W-:Y:S02]  /*2a40*/  UIADD3 UR5, UPT, UPT, UR7, UR5, URZ ;  /* 0x0000000507057290 */ /* 0x000fe4000fffe0ff */
[----:B------:R-:W-:Y:S02]  /*2a50*/  IMAD.U32 R17, RZ, RZ, UR7 ;  /* 0x00000007ff117e24 */ /* 0x000fe4000f8e00ff */
[----:B------:R-:W-:Y:S02]  /*2a60*/  IMAD.U32 R16, RZ, RZ, UR6 ;  /* 0x00000006ff107e24 */ /* 0x000fe4000f8e00ff */
[----:B------:R-:W-:Y:S01]  /*2a70*/  IMAD.U32 R17, RZ, RZ, UR5 ;  /* 0x00000005ff117e24 */ /* 0x000fe2000f8e00ff */
[----:B0-----:R-:W-:-:S13]  /*2a80*/  ISETP.EQ.U32.AND P0, PT, R9, UR8, PT ;  /* 0x0000000809007c0c */ /* 0x001fda000bf02070 */
[----:B-1----:R1:W-:Y:S01]  /*2a90*/  @P0 REDG.E.ADD.64.STRONG.GPU desc[UR10][R14.64], R16 ;  /* 0x000000100e00098e */ /* 0x0023e2000c12e50a */
[----:B------:R-:W-:Y:S05]  /*2aa0*/  BRA `(.L_x_13) ;  /* 0x0000000000347947 */ /* 0x000fea0003800000 */
.L_x_12:
        /* <DEDUP_REMOVED lines=12> */
[----:B-1----:R0:W-:Y:S02]  /*2b70*/  @P0 REDG.E.ADD.64.STRONG.GPU desc[UR10][R14.64], R16 ;  /* 0x000000100e00098e */ /* 0x0021e4000c12e50a */
.L_x_13:
[----:B------:R-:W-:Y:S05]  /*2b80*/  BSYNC.RECONVERGENT B0 ;  /* 0x0000000000007941 */ /* 0x000fea0003800200 */
.L_x_11:
[----:B------:R-:W-:Y:S01]  /*2b90*/  SHF.R.U32.HI R7, RZ, 0x2, R10 ;  /* 0x00000002ff077819 */ /* 0x000fe2000001160a */
[----:B------:R-:W-:Y:S01]  /*2ba0*/  BSSY.RECONVERGENT B0, `(.L_x_14) ;  /* 0x0000035000007945 */ /* 0x000fe20003800200 */
[----:B------:R-:W-:Y:S02]  /*2bb0*/  SHF.R.U32.HI R13, RZ, 0x2, R12 ;  /* 0x00000002ff0d7819 */ /* 0x000fe4000001160c */
[----:B------:R-:W-:Y:S01]  /*2bc0*/  LOP3.LUT R7, R7, R10, RZ, 0x3c, !PT ;  /* 0x0000000a07077212 */ /* 0x000fe200078e3cff */
[----:B------:R-:W-:Y:S01]  /*2bd0*/  IMAD.SHL.U32 R10, R4, 0x10, RZ ;  /* 0x00000010040a7824 */ /* 0x000fe200078e00ff */
[----:B------:R-:W-:-:S03]  /*2be0*/  LOP3.LUT R13, R13, R12, RZ, 0x3c, !PT ;  /* 0x0000000c0d0d7212 */ /* 0x000fc600078e3cff */
[----:B------:R-:W-:-:S05]  /*2bf0*/  IMAD.SHL.U32 R11, R7, 0x2, RZ ;  /* 0x00000002070b7824 */ /* 0x000fca00078e00ff */
[----:B------:R-:W-:Y:S01]  /*2c00*/  LOP3.LUT R11, R7, R11, R10, 0x96, !PT ;  /* 0x0000000b070b7212 */ /* 0x000fe200078e960a */
[----:B------:R-:W-:-:S03]  /*2c10*/  IMAD.SHL.U32 R7, R13, 0x2, RZ ;  /* 0x000000020d077824 */ /* 0x000fc600078e00ff */
[----:B------:R-:W-:-:S05]  /*2c20*/  LOP3.LUT R12, R11, R4, RZ, 0x3c, !PT ;  /* 0x000000040b0c7212 */ /* 0x000fca00078e3cff */
[----:B------:R-:W-:-:S05]  /*2c30*/  IMAD.SHL.U32 R10, R12, 0x10, RZ ;  /* 0x000000100c0a7824 */ /* 0x000fca00078e00ff */
[----:B------:R-:W-:-:S04]  /*2c40*/  LOP3.LUT R7, R13, R7, R10, 0x96, !PT ;  /* 0x000000070d077212 */ /* 0x000fc800078e960a */
[----:B------:R-:W-:-:S04]  /*2c50*/  LOP3.LUT R7, R7, R12, RZ, 0x3c, !PT ;  /* 0x0000000c07077212 */ /* 0x000fc800078e3cff */
[----:B------:R-:W-:-:S04]  /*2c60*/  IADD3 R10, PT, PT, R5, 0x10974f, R7 ;  /* 0x0010974f050a7810 */ /* 0x000fc80007ffe007 */
[----:B------:R-:W-:Y:S02]  /*2c70*/  I2FP.F32.U32 R11, R10 ;  /* 0x0000000a000b7245 */ /* 0x000fe40000201000 */
[----:B------:R-:W-:-:S03]  /*2c80*/  IADD3 R10, PT, PT, R5, 0xb0f8a, R12 ;  /* 0x000b0f8a050a7810 */ /* 0x000fc60007ffe00c */
[----:B01----:R-:W-:Y:S01]  /*2c90*/  FFMA R16, R11, R6, 1.1641532182693481445e-10 ;  /* 0x2f0000000b107423 */ /* 0x003fe20000000006 */
[----:B------:R-:W-:-:S03]  /*2ca0*/  I2FP.F32.U32 R11, R10 ;  /* 0x0000000a000b7245 */ /* 0x000fc60000201000 */
[----:B------:R-:W0:Y:S02]  /*2cb0*/  F2F.F64.F32 R14, R16 ;  /* 0x00000010000e7310 */ /* 0x000e240000201800 */
[----:B------:R-:W-:-:S06]  /*2cc0*/  FFMA R13, R11, R6, 1.1641532182693481445e-10 ;  /* 0x2f0000000b0d7423 */ /* 0x000fcc0000000006 */
        /* <DEDUP_REMOVED lines=9> */
[----:B------:R-:W0:Y:S01]  /*2d60*/  LDC.64 R14, c[0x0][0x380] ;  /* 0x0000e000ff0e7b82 */ /* 0x000e220000000a00 */
[----:B------:R-:W-:Y:S02]  /*2d70*/  VOTEU.ANY UR5, UPT, PT ;  /* 0x0000000000057886 */ /* 0x000fe400038e0100 */
[----:B------:R-:W-:Y:S02]  /*2d80*/  UPOPC UR6, UR5 ;  /* 0x00000005000672bf */ /* 0x000fe40008000000 */
[----:B------:R-:W-:Y:S02]  /*2d90*/  UFLO.U32 UR8, UR5 ;  /* 0x00000005000872bd */ /* 0x000fe400080e0000 */
[----:B------:R-:W-:Y:S01]  /*2da0*/  UIMAD.WIDE.U32 UR6, UR6, 0x1, URZ ;  /* 0x00000001060678a5 */ /* 0x000fe2000f8e00ff */
[----:B------:R-:W-:-:S03]  /*2db0*/  UMOV UR5, URZ ;  /* 0x000000ff00057c82 */ /* 0x000fc60008000000 */
[----:B------:R-:W-:Y:S01]  /*2dc0*/  ISETP.EQ.U32.AND P0, PT, R9, UR8, PT ;  /* 0x0000000809007c0c */ /* 0x000fe2000bf02070 */
[----:B------:R-:W-:Y:S02]  /*2dd0*/  UIADD3 UR5, UPT, UPT, UR7, UR5, URZ ;  /* 0x0000000507057290 */ /* 0x000fe4000fffe0ff */
[----:B------:R-:W-:Y:S02]  /*2de0*/  IMAD.U32 R11, RZ, RZ, UR7 ;  /* 0x00000007ff0b7e24 */ /* 0x000fe4000f8e00ff */
[----:B------:R-:W-:Y:S02]  /*2df0*/  IMAD.U32 R10, RZ, RZ, UR6 ;  /* 0x00000006ff0a7e24 */ /* 0x000fe4000f8e00ff */
[----:B------:R-:W-:-:S06]  /*2e00*/  IMAD.U32 R11, RZ, RZ, UR5 ;  /* 0x00000005ff0b7e24 */ /* 0x000fcc000f8e00ff */
[----:B0-----:R0:W-:Y:S01]  /*2e10*/  @P0 REDG.E.ADD.64.STRONG.GPU desc[UR10][R14.64], R10 ;  /* 0x0000000a0e00098e */ /* 0x0011e2000c12e50a */
[----:B------:R-:W-:Y:S05]  /*2e20*/  BRA `(.L_x_16) ;  /* 0x0000000000307947 */ /* 0x000fea0003800000 */
.L_x_15:
        /* <DEDUP_REMOVED lines=11> */
[----:B0-----:R1:W-:Y:S02]  /*2ee0*/  @P0 REDG.E.ADD.64.STRONG.GPU desc[UR10][R14.64], R10 ;  /* 0x0000000a0e00098e */ /* 0x0013e4000c12e50a */
.L_x_16:
[----:B------:R-:W-:Y:S05]  /*2ef0*/  BSYNC.RECONVERGENT B0 ;  /* 0x0000000000007941 */ /* 0x000fea0003800200 */
.L_x_14:
[----:B01----:R-:W-:Y:S01]  /*2f00*/  SHF.R.U32.HI R11, RZ, 0x2, R0 ;  /* 0x00000002ff0b7819 */ /* 0x003fe20000011600 */
        /* <DEDUP_REMOVED lines=15> */
[----:B------:R-:W-:Y:S01]  /*3000*/  FFMA R13, R11, R6, 1.1641532182693481445e-10 ;  /* 0x2f0000000b0d7423 */ /* 0x000fe20000000006 */
        /* <DEDUP_REMOVED lines=25> */
.L_x_18:
        /* <DEDUP_REMOVED lines=12> */
.L_x_19:
[----:B------:R-:W-:Y:S05]  /*3260*/  BSYNC.RECONVERGENT B0 ;  /* 0x0000000000007941 */ /* 0x000fea0003800200 */
.L_x_17:
[----:B------:R-:W-:Y:S01]  /*3270*/  SHF.R.U32.HI R11, RZ, 0x2, R4 ;  /* 0x00000002ff0b7819 */ /* 0x000fe20000011604 */
[----:B------:R-:W-:Y:S01]  /*3280*/  IMAD.SHL.U32 R0, R10, 0x10, RZ ;  /* 0x000000100a007824 */ /* 0x000fe200078e00ff */
[----:B------:R-:W-:Y:S01]  /*3290*/  SHF.R.U32.HI R13, RZ, 0x2, R12 ;  /* 0x00000002ff0d7819 */ /* 0x000fe2000001160c */
[----:B------:R-:W-:Y:S01]  /*32a0*/  BSSY.RECONVERGENT B0, `(.L_x_20) ;  /* 0x0000033000007945 */ /* 0x000fe20003800200 */
[----:B------:R-:W-:Y:S02]  /*32b0*/  LOP3.LUT R11, R11, R4, RZ, 0x3c, !PT ;  /* 0x000000040b0b7212 */ /* 0x000fe400078e3cff */
        /* <DEDUP_REMOVED lines=13> */
[----:B01----:R-:W0:Y:S02]  /*3390*/  F2F.F64.F32 R16, R13 ;  /* 0x0000000d00107310 */ /* 0x003e240000201800 */
        /* <DEDUP_REMOVED lines=23> */
.L_x_21:
        /* <DEDUP_REMOVED lines=12> */
.L_x_22:
[----:B------:R-:W-:Y:S05]  /*35d0*/  BSYNC.RECONVERGENT B0 ;  /* 0x0000000000007941 */ /* 0x000fea0003800200 */
.L_x_20:
[----:B------:R-:W-:Y:S01]  /*35e0*/  VIADD R5, R5, 0x2c3e28 ;  /* 0x002c3e2805057836 */ /* 0x000fe20000000000 */
[----:B------:R-:W-:Y:S06]  /*35f0*/  BRA.U UP0, `(.L_x_23) ;  /* 0xfffffff1006c7547 */ /* 0x000fec000b83ffff */
[----:B------:R-:W-:Y:S05]  /*3600*/  EXIT ;  /* 0x000000000000794d */ /* 0x000fea0003800000 */
.L_x_24:
[----:B------:R-:W-:-:S00]  /*3610*/  BRA `(.L_x_24) ;  /* 0xfffffffc00fc7947 */ /* 0x000fc0000383ffff */
[----:B------:R-:W-:-:S00]  /*3620*/  NOP ;  /* 0x0000000000007918 */ /* 0x000fc00000000000 */
        /* <DEDUP_REMOVED lines=13> */
.L_x_25:


//--------------------- .nv.global.init           --------------------------
	.section	.nv.global.init,"aw",@progbits
	.align	4
.nv.global.init:
	.type		mrg32k3aM1SubSeq,@object
	.size		mrg32k3aM1SubSeq,(mrg32k3aM2SubSeq - mrg32k3aM1SubSeq)
mrg32k3aM1SubSeq:
        /*0000*/ 	.byte	0x0b, 0xcc, 0xee, 0x04, 0x73, 0x29, 0x8b, 0x6f, 0xf6, 0x53, 0x03, 0xf6, 0x23, 0xf6, 0xea, 0xda
        /* <DEDUP_REMOVED lines=125> */
	.type		mrg32k3aM2SubSeq,@object
	.size		mrg32k3aM2SubSeq,(mrg32k3aM1 - mrg32k3aM2SubSeq)
mrg32k3aM2SubSeq:
        /* <DEDUP_REMOVED lines=126> */
	.type		mrg32k3aM1,@object
	.size		mrg32k3aM1,(mrg32k3aM1Seq - mrg32k3aM1)
mrg32k3aM1:
        /* <DEDUP_REMOVED lines=144> */
	.type		mrg32k3aM1Seq,@object
	.size		mrg32k3aM1Seq,(mrg32k3aM2 - mrg32k3aM1Seq)
mrg32k3aM1Seq:
        /* <DEDUP_REMOVED lines=144> */
	.type		mrg32k3aM2,@object
	.size		mrg32k3aM2,(mrg32k3aM2Seq - mrg32k3aM2)
mrg32k3aM2:
        /* <DEDUP_REMOVED lines=144> */
	.type		mrg32k3aM2Seq,@object
	.size		mrg32k3aM2Seq,(precalc_xorwow_matrix - mrg32k3aM2Seq)
mrg32k3aM2Seq:
        /* <DEDUP_REMOVED lines=144> */
	.type		precalc_xorwow_matrix,@object
	.size		precalc_xorwow_matrix,(precalc_xorwow_offset_matrix - precalc_xorwow_matrix)
precalc_xorwow_matrix:
        /* <DEDUP_REMOVED lines=6400> */
	.type		precalc_xorwow_offset_matrix,@object
	.size		precalc_xorwow_offset_matrix,(.L_1 - precalc_xorwow_offset_matrix)
precalc_xorwow_offset_matrix:
        /* <DEDUP_REMOVED lines=6400> */
.L_1:


//--------------------- .nv.shared.reserved.0     --------------------------
	.section	.nv.shared.reserved.0,"aw",@nobits
	.weak		__nv_reservedSMEM_offset_0_alias
	.size		__nv_reservedSMEM_offset_0_alias, 0, 64
	.other		__nv_reservedSMEM_offset_0_alias,@"STO_CUDA_RESERVED_SHARED STV_DEFAULT"
__nv_reservedSMEM_offset_0_alias:
	.zero		0
	.zero		64


//--------------------- .nv.constant0._Z6get_piPyS_i --------------------------
	.section	.nv.constant0._Z6get_piPyS_i,"a",@progbits
	.sectionflags	@""
	.align	4
.nv.constant0._Z6get_piPyS_i:
	.zero		916


//--------------------- SYMBOLS --------------------------

	.type		.nv.reservedSmem.offset0,@object
	.size		.nv.reservedSmem.offset0,0x4
